//
// Generated by NVIDIA NVVM Compiler
//
// Compiler Build ID: CL-36424714
// Cuda compilation tools, release 13.0, V13.0.88
// Based on NVVM 20.0.0
//

.version 9.0
.target sm_100
.address_size 64

	// .globl	_Z5stddvPfS_S_
// _ZZ5stddvPfS_S_E10cache_mean has been demoted
// _ZZ5stddvPfS_S_E9cache_var has been demoted
// _ZZ5stddvPfS_S_E11cache_count has been demoted

.visible .entry _Z5stddvPfS_S_(
	.param .u64 .ptr .align 1 _Z5stddvPfS_S__param_0,
	.param .u64 .ptr .align 1 _Z5stddvPfS_S__param_1,
	.param .u64 .ptr .align 1 _Z5stddvPfS_S__param_2
)
{
	.reg .pred 	%p<21>;
	.reg .b32 	%r<125>;
	.reg .b32 	%f<161>;
	.reg .b64 	%rd<26>;
	// demoted variable
	.shared .align 4 .b8 _ZZ5stddvPfS_S_E10cache_mean[1024];
	// demoted variable
	.shared .align 4 .b8 _ZZ5stddvPfS_S_E9cache_var[1024];
	// demoted variable
	.shared .align 4 .b8 _ZZ5stddvPfS_S_E11cache_count[1024];
	ld.param.u64 	%rd10, [_Z5stddvPfS_S__param_0];
	ld.param.u64 	%rd11, [_Z5stddvPfS_S__param_1];
	ld.param.u64 	%rd12, [_Z5stddvPfS_S__param_2];
	cvta.to.global.u64 	%rd1, %rd12;
	cvta.to.global.u64 	%rd2, %rd11;
	mov.u32 	%r1, %tid.x;
	mov.u32 	%r2, %ctaid.x;
	mov.u32 	%r3, %ntid.x;
	mul.lo.s32 	%r4, %r2, %r3;
	add.s32 	%r106, %r4, %r1;
	setp.gt.s32 	%p1, %r106, 9;
	mov.f32 	%f147, 0f00000000;
	mov.b32 	%r108, 0;
	mov.f32 	%f148, %f147;
	@%p1 bra 	$L__BB0_3;
	mov.u32 	%r56, %nctaid.x;
	mul.lo.s32 	%r6, %r3, %r56;
	cvta.to.global.u64 	%rd3, %rd10;
	mov.b32 	%r107, 1;
	mov.f32 	%f148, 0f00000000;
	mov.f32 	%f147, %f148;
$L__BB0_2:
	mov.u32 	%r108, %r107;
	mul.wide.s32 	%rd13, %r106, 4;
	add.s64 	%rd14, %rd3, %rd13;
	ld.global.f32 	%f29, [%rd14];
	sub.f32 	%f30, %f29, %f148;
	cvt.rn.f32.u32 	%f31, %r108;
	div.rn.f32 	%f32, %f30, %f31;
	add.f32 	%f148, %f148, %f32;
	sub.f32 	%f33, %f29, %f148;
	fma.rn.f32 	%f147, %f30, %f33, %f147;
	add.s32 	%r107, %r108, 1;
	add.s32 	%r106, %r106, %r6;
	setp.lt.s32 	%p2, %r106, 10;
	@%p2 bra 	$L__BB0_2;
$L__BB0_3:
	shl.b32 	%r57, %r1, 2;
	mov.u32 	%r58, _ZZ5stddvPfS_S_E10cache_mean;
	add.s32 	%r12, %r58, %r57;
	st.shared.f32 	[%r12], %f148;
	mov.u32 	%r59, _ZZ5stddvPfS_S_E9cache_var;
	add.s32 	%r13, %r59, %r57;
	st.shared.f32 	[%r13], %f147;
	mov.u32 	%r60, _ZZ5stddvPfS_S_E11cache_count;
	add.s32 	%r14, %r60, %r57;
	st.shared.u32 	[%r14], %r108;
	bar.sync 	0;
	sub.s32 	%r61, 10, %r4;
	min.u32 	%r124, %r3, %r61;
	setp.eq.s32 	%p3, %r124, 1;
	setp.eq.s32 	%p4, %r4, 10;
	or.pred  	%p5, %p3, %p4;
	@%p5 bra 	$L__BB0_9;
	add.s32 	%r62, %r124, 1;
	shr.u32 	%r109, %r62, 1;
	mov.u32 	%r110, %r124;
$L__BB0_5:
	mov.u32 	%r18, %r110;
	mov.u32 	%r110, %r109;
	setp.ge.s32 	%p6, %r1, %r110;
	@%p6 bra 	$L__BB0_8;
	and.b32  	%r63, %r18, 1;
	setp.eq.b32 	%p7, %r63, 1;
	add.s32 	%r64, %r110, -1;
	setp.eq.s32 	%p8, %r1, %r64;
	and.pred  	%p9, %p7, %p8;
	@%p9 bra 	$L__BB0_8;
	shl.b32 	%r66, %r110, 2;
	add.s32 	%r67, %r13, %r66;
	ld.shared.f32 	%f34, [%r67];
	ld.shared.f32 	%f35, [%r13];
	add.s32 	%r68, %r12, %r66;
	ld.shared.f32 	%f36, [%r68];
	ld.shared.f32 	%f37, [%r12];
	add.s32 	%r69, %r14, %r66;
	ld.shared.u32 	%r70, [%r69];
	ld.shared.u32 	%r71, [%r14];
	add.s32 	%r72, %r71, %r70;
	sub.f32 	%f38, %f36, %f37;
	cvt.rn.f32.s32 	%f39, %r70;
	cvt.rn.f32.s32 	%f40, %r72;
	div.rn.f32 	%f41, %f39, %f40;
	fma.rn.f32 	%f42, %f38, %f41, %f37;
	add.f32 	%f43, %f34, %f35;
	mul.f32 	%f44, %f38, %f38;
	cvt.rn.f32.s32 	%f45, %r71;
	mul.f32 	%f46, %f44, %f45;
	mul.f32 	%f47, %f46, %f39;
	div.rn.f32 	%f48, %f47, %f40;
	add.f32 	%f49, %f43, %f48;
	st.shared.u32 	[%r14], %r72;
	st.shared.f32 	[%r12], %f42;
	st.shared.f32 	[%r13], %f49;
$L__BB0_8:
	bar.sync 	0;
	setp.eq.s32 	%p10, %r110, 1;
	add.s32 	%r73, %r110, 1;
	shr.u32 	%r74, %r73, 1;
	selp.b32 	%r109, 0, %r74, %p10;
	setp.ne.s32 	%p11, %r109, 0;
	@%p11 bra 	$L__BB0_5;
$L__BB0_9:
	setp.ne.s32 	%p12, %r1, 0;
	@%p12 bra 	$L__BB0_11;
	ld.shared.f32 	%f50, [_ZZ5stddvPfS_S_E10cache_mean];
	mul.wide.u32 	%rd15, %r2, 4;
	add.s64 	%rd16, %rd2, %rd15;
	st.global.f32 	[%rd16], %f50;
	ld.shared.f32 	%f51, [_ZZ5stddvPfS_S_E9cache_var];
	add.s64 	%rd17, %rd1, %rd15;
	st.global.f32 	[%rd17], %f51;
$L__BB0_11:
	bar.sync 	0;
	or.b32  	%r75, %r2, %r1;
	setp.ne.s32 	%p13, %r75, 0;
	@%p13 bra 	$L__BB0_23;
	ld.global.f32 	%f159, [%rd2];
	ld.global.f32 	%f160, [%rd1];
	mov.u32 	%r20, %nctaid.x;
	setp.lt.u32 	%p14, %r20, 2;
	@%p14 bra 	$L__BB0_22;
	add.s32 	%r21, %r20, -1;
	add.s32 	%r78, %r20, -2;
	and.b32  	%r22, %r21, 3;
	setp.lt.u32 	%p15, %r78, 3;
	mov.b32 	%r122, 1;
	@%p15 bra 	$L__BB0_17;
	and.b32  	%r80, %r21, -4;
	neg.s32 	%r116, %r80;
	shl.b32 	%r81, %r3, 1;
	neg.s32 	%r114, %r81;
	shl.b32 	%r25, %r3, 2;
	mul.lo.s32 	%r113, %r3, -3;
	neg.s32 	%r112, %r25;
	neg.s32 	%r111, %r3;
	add.s64 	%rd25, %rd2, 8;
	add.s64 	%rd24, %rd1, 16;
	mov.b32 	%r115, 0;
$L__BB0_15:
	.pragma "nounroll";
	ld.global.f32 	%f53, [%rd25+-4];
	ld.global.f32 	%f54, [%rd24+-12];
	add.s32 	%r82, %r111, 10;
	min.u32 	%r83, %r3, %r82;
	add.s32 	%r84, %r83, %r124;
	sub.f32 	%f55, %f53, %f159;
	cvt.rn.f32.u32 	%f56, %r83;
	cvt.rn.f32.u32 	%f57, %r84;
	div.rn.f32 	%f58, %f56, %f57;
	fma.rn.f32 	%f59, %f58, %f55, %f159;
	add.f32 	%f60, %f160, %f54;
	mul.f32 	%f61, %f55, %f55;
	cvt.rn.f32.u32 	%f62, %r124;
	mul.f32 	%f63, %f61, %f62;
	mul.f32 	%f64, %f63, %f56;
	div.rn.f32 	%f65, %f64, %f57;
	add.f32 	%f66, %f60, %f65;
	ld.global.f32 	%f67, [%rd25];
	ld.global.f32 	%f68, [%rd24+-8];
	add.s32 	%r85, %r114, 10;
	min.u32 	%r86, %r3, %r85;
	add.s32 	%r87, %r86, %r84;
	sub.f32 	%f69, %f67, %f59;
	cvt.rn.f32.u32 	%f70, %r86;
	cvt.rn.f32.u32 	%f71, %r87;
	div.rn.f32 	%f72, %f70, %f71;
	fma.rn.f32 	%f73, %f72, %f69, %f59;
	add.f32 	%f74, %f66, %f68;
	mul.f32 	%f75, %f69, %f69;
	mul.f32 	%f76, %f75, %f57;
	mul.f32 	%f77, %f76, %f70;
	div.rn.f32 	%f78, %f77, %f71;
	add.f32 	%f79, %f74, %f78;
	ld.global.f32 	%f80, [%rd25+4];
	ld.global.f32 	%f81, [%rd24+-4];
	add.s32 	%r88, %r113, 10;
	min.u32 	%r89, %r3, %r88;
	add.s32 	%r90, %r89, %r87;
	sub.f32 	%f82, %f80, %f73;
	cvt.rn.f32.u32 	%f83, %r89;
	cvt.rn.f32.u32 	%f84, %r90;
	div.rn.f32 	%f85, %f83, %f84;
	fma.rn.f32 	%f86, %f85, %f82, %f73;
	add.f32 	%f87, %f79, %f81;
	mul.f32 	%f88, %f82, %f82;
	mul.f32 	%f89, %f88, %f71;
	mul.f32 	%f90, %f89, %f83;
	div.rn.f32 	%f91, %f90, %f84;
	add.f32 	%f92, %f87, %f91;
	ld.global.f32 	%f93, [%rd25+8];
	ld.global.f32 	%f94, [%rd24];
	add.s32 	%r91, %r112, 10;
	min.u32 	%r92, %r3, %r91;
	add.s32 	%r124, %r92, %r90;
	sub.f32 	%f95, %f93, %f86;
	cvt.rn.f32.u32 	%f96, %r92;
	cvt.rn.f32.u32 	%f97, %r124;
	div.rn.f32 	%f98, %f96, %f97;
	fma.rn.f32 	%f159, %f98, %f95, %f86;
	add.f32 	%f99, %f92, %f94;
	mul.f32 	%f100, %f95, %f95;
	mul.f32 	%f101, %f100, %f84;
	mul.f32 	%f102, %f101, %f96;
	div.rn.f32 	%f103, %f102, %f97;
	add.f32 	%f160, %f99, %f103;
	add.s32 	%r116, %r116, 4;
	add.s32 	%r115, %r115, 4;
	sub.s32 	%r114, %r114, %r25;
	sub.s32 	%r113, %r113, %r25;
	sub.s32 	%r112, %r112, %r25;
	sub.s32 	%r111, %r111, %r25;
	add.s64 	%rd25, %rd25, 16;
	add.s64 	%rd24, %rd24, 16;
	setp.ne.s32 	%p16, %r116, 0;
	@%p16 bra 	$L__BB0_15;
	add.s32 	%r122, %r115, 1;
$L__BB0_17:
	setp.eq.s32 	%p17, %r22, 0;
	@%p17 bra 	$L__BB0_22;
	setp.eq.s32 	%p18, %r22, 1;
	@%p18 bra 	$L__BB0_20;
	mul.wide.u32 	%rd18, %r122, 4;
	add.s64 	%rd19, %rd2, %rd18;
	ld.global.f32 	%f105, [%rd19];
	add.s64 	%rd20, %rd1, %rd18;
	ld.global.f32 	%f106, [%rd20];
	mul.lo.s32 	%r94, %r122, %r3;
	sub.s32 	%r95, 10, %r94;
	min.u32 	%r96, %r3, %r95;
	add.s32 	%r97, %r96, %r124;
	sub.f32 	%f107, %f105, %f159;
	cvt.rn.f32.u32 	%f108, %r96;
	cvt.rn.f32.u32 	%f109, %r97;
	div.rn.f32 	%f110, %f108, %f109;
	fma.rn.f32 	%f111, %f110, %f107, %f159;
	add.f32 	%f112, %f160, %f106;
	mul.f32 	%f113, %f107, %f107;
	cvt.rn.f32.u32 	%f114, %r124;
	mul.f32 	%f115, %f113, %f114;
	mul.f32 	%f116, %f115, %f108;
	div.rn.f32 	%f117, %f116, %f109;
	add.f32 	%f118, %f112, %f117;
	ld.global.f32 	%f119, [%rd19+4];
	ld.global.f32 	%f120, [%rd20+4];
	add.s32 	%r98, %r94, %r3;
	sub.s32 	%r99, 10, %r98;
	min.u32 	%r100, %r3, %r99;
	add.s32 	%r124, %r100, %r97;
	sub.f32 	%f121, %f119, %f111;
	cvt.rn.f32.u32 	%f122, %r100;
	cvt.rn.f32.u32 	%f123, %r124;
	div.rn.f32 	%f124, %f122, %f123;
	fma.rn.f32 	%f159, %f124, %f121, %f111;
	add.f32 	%f125, %f118, %f120;
	mul.f32 	%f126, %f121, %f121;
	mul.f32 	%f127, %f126, %f109;
	mul.f32 	%f128, %f127, %f122;
	div.rn.f32 	%f129, %f128, %f123;
	add.f32 	%f160, %f125, %f129;
	add.s32 	%r122, %r122, 2;
$L__BB0_20:
	and.b32  	%r101, %r21, 1;
	setp.eq.b32 	%p19, %r101, 1;
	not.pred 	%p20, %p19;
	@%p20 bra 	$L__BB0_22;
	mul.wide.u32 	%rd21, %r122, 4;
	add.s64 	%rd22, %rd2, %rd21;
	ld.global.f32 	%f130, [%rd22];
	add.s64 	%rd23, %rd1, %rd21;
	ld.global.f32 	%f131, [%rd23];
	mul.lo.s32 	%r102, %r122, %r3;
	sub.s32 	%r103, 10, %r102;
	min.u32 	%r104, %r3, %r103;
	add.s32 	%r52, %r104, %r124;
	sub.f32 	%f132, %f130, %f159;
	cvt.rn.f32.u32 	%f133, %r104;
	cvt.rn.f32.u32 	%f134, %r52;
	div.rn.f32 	%f135, %f133, %f134;
	fma.rn.f32 	%f159, %f135, %f132, %f159;
	add.f32 	%f136, %f160, %f131;
	mul.f32 	%f137, %f132, %f132;
	cvt.rn.f32.u32 	%f138, %r124;
	mul.f32 	%f139, %f137, %f138;
	mul.f32 	%f140, %f139, %f133;
	div.rn.f32 	%f141, %f140, %f134;
	add.f32 	%f160, %f136, %f141;
	mov.u32 	%r124, %r52;
$L__BB0_22:
	st.global.f32 	[%rd2], %f159;
	add.s32 	%r105, %r124, -1;
	cvt.rn.f32.s32 	%f142, %r105;
	div.rn.f32 	%f143, %f160, %f142;
	sqrt.rn.f32 	%f144, %f143;
	st.global.f32 	[%rd1], %f144;
$L__BB0_23:
	ret;

}


// ===== COMPILED SASS (sm_100) =====

	.target	sm_100

	.elftype	@"ET_EXEC"


//--------------------- .note.nv.tkinfo           --------------------------
	.section	.note.nv.tkinfo,"",@"SHT_NOTE"
	.sectionflags	@"SHF_NOTE_NV_TKINFO"
	.tkinfo
        /*0018*/ 	.word	0x00000002
        /*0030*/ 	.string	""
        /*0030*/ 	.string	"ptxas"
        /*0030*/ 	.string	"Cuda compilation tools, release 13.0, V13.0.88"
        /*0030*/ 	.string	"Build cuda_13.0.r13.0/compiler.36424714_0"
        /*0030*/ 	.string	"-arch sm_100 -m 64 "



//--------------------- .note.nv.cuinfo           --------------------------
	.section	.note.nv.cuinfo,"",@"SHT_NOTE"
	.sectionflags	@"SHF_NOTE_NV_CUINFO"
        /*0018*/ 	.short	0x0002
        /*001a*/ 	.short	0x0064
        /*001c*/ 	.short	0x0082
	.zero		2


//--------------------- .nv.info                  --------------------------
	.section	.nv.info,"",@"SHT_CUDA_INFO"
	.align	4


	//----- nvinfo : EIATTR_REGCOUNT
	.align		4
        /*0000*/ 	.byte	0x04, 0x2f
        /*0002*/ 	.short	(.L_1 - .L_0)
	.align		4
.L_0:
        /*0004*/ 	.word	index@(_Z5stddvPfS_S_)
        /*0008*/ 	.word	0x0000001f


	//----- nvinfo : EIATTR_FRAME_SIZE
	.align		4
.L_1:
        /*000c*/ 	.byte	0x04, 0x11
        /*000e*/ 	.short	(.L_3 - .L_2)
	.align		4
.L_2:
        /*0010*/ 	.word	index@($__internal_1_$__cuda_sm3x_div_rn_noftz_f32_slowpath)
        /*0014*/ 	.word	0x00000000


	//----- nvinfo : EIATTR_FRAME_SIZE
	.align		4
.L_3:
        /*0018*/ 	.byte	0x04, 0x11
        /*001a*/ 	.short	(.L_5 - .L_4)
	.align		4
.L_4:
        /*001c*/ 	.word	index@($__internal_0_$__cuda_sm20_sqrt_rn_f32_slowpath)
        /*0020*/ 	.word	0x00000000


	//----- nvinfo : EIATTR_FRAME_SIZE
	.align		4
.L_5:
        /*0024*/ 	.byte	0x04, 0x11
        /*0026*/ 	.short	(.L_7 - .L_6)
	.align		4
.L_6:
        /*0028*/ 	.word	index@(_Z5stddvPfS_S_)
        /*002c*/ 	.word	0x00000000


	//----- nvinfo : EIATTR_MIN_STACK_SIZE
	.align		4
.L_7:
        /*0030*/ 	.byte	0x04, 0x12
        /*0032*/ 	.short	(.L_9 - .L_8)
	.align		4
.L_8:
        /*0034*/ 	.word	index@(_Z5stddvPfS_S_)
        /*0038*/ 	.word	0x00000000
.L_9:


//--------------------- .nv.compat                --------------------------
	.section	.nv.compat,"",@"SHT_CUDA_COMPAT_INFO"
	.align	4
        /*0000*/ 	.byte	0x02, 0x09, 0x00, 0x00, 0x02, 0x02, 0x01, 0x00, 0x02, 0x05, 0x05, 0x00, 0x03, 0x07, 0x01, 0x01
        /*0010*/ 	.byte	0x02, 0x03, 0x00, 0x00, 0x02, 0x06, 0x01, 0x00, 0x04, 0x0b, 0x08, 0x00, 0x01, 0x00, 0x00, 0x00
        /*0020*/ 	.byte	0x00, 0x00, 0x00, 0x00


//--------------------- .nv.info._Z5stddvPfS_S_   --------------------------
	.section	.nv.info._Z5stddvPfS_S_,"",@"SHT_CUDA_INFO"
	.sectionflags	@""
	.align	4


	//----- nvinfo : EIATTR_CUDA_API_VERSION
	.align		4
        /*0000*/ 	.byte	0x04, 0x37
        /*0002*/ 	.short	(.L_11 - .L_10)
.L_10:
        /*0004*/ 	.word	0x00000082


	//----- nvinfo : EIATTR_KPARAM_INFO
	.align		4
.L_11:
        /*0008*/ 	.byte	0x04, 0x17
        /*000a*/ 	.short	(.L_13 - .L_12)
.L_12:
        /*000c*/ 	.word	0x00000000
        /*0010*/ 	.short	0x0002
        /*0012*/ 	.short	0x0010
        /*0014*/ 	.byte	0x00, 0xf5, 0x21, 0x00


	//----- nvinfo : EIATTR_KPARAM_INFO
	.align		4
.L_13:
        /*0018*/ 	.byte	0x04, 0x17
        /*001a*/ 	.short	(.L_15 - .L_14)
.L_14:
        /*001c*/ 	.word	0x00000000
        /*0020*/ 	.short	0x0001
        /*0022*/ 	.short	0x0008
        /*0024*/ 	.byte	0x00, 0xf5, 0x21, 0x00


	//----- nvinfo : EIATTR_KPARAM_INFO
	.align		4
.L_15:
        /*0028*/ 	.byte	0x04, 0x17
        /*002a*/ 	.short	(.L_17 - .L_16)
.L_16:
        /*002c*/ 	.word	0x00000000
        /*0030*/ 	.short	0x0000
        /*0032*/ 	.short	0x0000
        /*0034*/ 	.byte	0x00, 0xf5, 0x21, 0x00


	//----- nvinfo : EIATTR_SPARSE_MMA_MASK
	.align		4
.L_17:
        /*0038*/ 	.byte	0x03, 0x50
        /*003a*/ 	.short	0x0000


	//----- nvinfo : EIATTR_MAXREG_COUNT
	.align		4
        /*003c*/ 	.byte	0x03, 0x1b
        /*003e*/ 	.short	0x00ff


	//----- nvinfo : EIATTR_NUM_BARRIERS
	.align		4
        /*0040*/ 	.byte	0x02, 0x4c
        /*0042*/ 	.byte	0x01
	.zero		1


	//----- nvinfo : EIATTR_MERCURY_ISA_VERSION
	.align		4
        /*0044*/ 	.byte	0x03, 0x5f
        /*0046*/ 	.short	0x0101


	//----- nvinfo : EIATTR_VRC_CTA_INIT_COUNT
	.align		4
        /*0048*/ 	.byte	0x02, 0x4a
	.zero		1
	.zero		1


	//----- nvinfo : EIATTR_EXIT_INSTR_OFFSETS
	.align		4
        /*004c*/ 	.byte	0x04, 0x1c
        /*004e*/ 	.short	(.L_19 - .L_18)


	//   ....[0]....
.L_18:
        /*0050*/ 	.word	0x00000980


	//   ....[1]....
        /*0054*/ 	.word	0x00002100


	//----- nvinfo : EIATTR_CRS_STACK_SIZE
	.align		4
.L_19:
        /*0058*/ 	.byte	0x04, 0x1e
        /*005a*/ 	.short	(.L_21 - .L_20)
.L_20:
        /*005c*/ 	.word	0x00000000


	//----- nvinfo : EIATTR_CBANK_PARAM_SIZE
	.align		4
.L_21:
        /*0060*/ 	.byte	0x03, 0x19
        /*0062*/ 	.short	0x0018


	//----- nvinfo : EIATTR_PARAM_CBANK
	.align		4
        /*0064*/ 	.byte	0x04, 0x0a
        /*0066*/ 	.short	(.L_23 - .L_22)
	.align		4
.L_22:
        /*0068*/ 	.word	index@(.nv.constant0._Z5stddvPfS_S_)
        /*006c*/ 	.short	0x0380
        /*006e*/ 	.short	0x0018


	//----- nvinfo : EIATTR_SW_WAR
	.align		4
.L_23:
        /*0070*/ 	.byte	0x04, 0x36
        /*0072*/ 	.short	(.L_25 - .L_24)
.L_24:
        /*0074*/ 	.word	0x00000008
.L_25:


//--------------------- .nv.callgraph             --------------------------
	.section	.nv.callgraph,"",@"SHT_CUDA_CALLGRAPH"
	.align	4
	.sectionentsize	8
	.align		4
        /*0000*/ 	.word	0x00000000
	.align		4
        /*0004*/ 	.word	0xffffffff
	.align		4
        /*0008*/ 	.word	0x00000000
	.align		4
        /*000c*/ 	.word	0xfffffffe
	.align		4
        /*0010*/ 	.word	0x00000000
	.align		4
        /*0014*/ 	.word	0xfffffffd
	.align		4
        /*0018*/ 	.word	0x00000000
	.align		4
        /*001c*/ 	.word	0xfffffffc


//--------------------- .text._Z5stddvPfS_S_      --------------------------
	.section	.text._Z5stddvPfS_S_,"ax",@progbits
	.align	128
        .global         _Z5stddvPfS_S_
        .type           _Z5stddvPfS_S_,@function
        .size           _Z5stddvPfS_S_,(.L_x_59 - _Z5stddvPfS_S_)
        .other          _Z5stddvPfS_S_,@"STO_CUDA_ENTRY STV_DEFAULT"
_Z5stddvPfS_S_:
.text._Z5stddvPfS_S_:
[----:B------:R-:W-:Y:S01]  /*0000*/  LDC R1, c[0x0][0x37c] ;  /* 0x0000df00ff017b82 */ /* 0x000fe20000000800 */
[----:B------:R-:W0:Y:S07]  /*0010*/  S2R R8, SR_CTAID.X ;  /* 0x0000000000087919 */ /* 0x000e2e0000002500 */
[----:B------:R-:W0:Y:S01]  /*0020*/  LDC R3, c[0x0][0x360] ;  /* 0x0000d800ff037b82 */ /* 0x000e220000000800 */
[----:B------:R-:W1:Y:S01]  /*0030*/  LDCU.64 UR12, c[0x0][0x358] ;  /* 0x00006b00ff0c77ac */ /* 0x000e620008000a00 */
[----:B------:R-:W-:Y:S01]  /*0040*/  BSSY.RECONVERGENT B2, `(.L_x_0) ;  /* 0x0000029000027945 */ /* 0x000fe20003800200 */
[----:B------:R-:W2:Y:S01]  /*0050*/  S2R R7, SR_TID.X ;  /* 0x0000000000077919 */ /* 0x000ea20000002100 */
[----:B------:R-:W-:Y:S01]  /*0060*/  HFMA2 R6, -RZ, RZ, 0, 0 ;  /* 0x00000000ff067431 */ /* 0x000fe200000001ff */
[----:B------:R-:W-:Y:S01]  /*0070*/  MOV R5, RZ ;  /* 0x000000ff00057202 */ /* 0x000fe20000000f00 */
[----:B------:R-:W-:-:S02]  /*0080*/  HFMA2 R0, -RZ, RZ, 0, 0 ;  /* 0x00000000ff007431 */ /* 0x000fc400000001ff */
[----:B0-----:R-:W-:-:S05]  /*0090*/  IMAD R4, R8, R3, RZ ;  /* 0x0000000308047224 */ /* 0x001fca00078e02ff */
[----:B--2---:R-:W-:-:S04]  /*00a0*/  IADD3 R11, PT, PT, R4, R7, RZ ;  /* 0x00000007040b7210 */ /* 0x004fc80007ffe0ff */
[----:B------:R-:W-:-:S13]  /*00b0*/  ISETP.GT.AND P0, PT, R11, 0x9, PT ;  /* 0x000000090b00780c */ /* 0x000fda0003f04270 */
[----:B-1----:R-:W-:Y:S05]  /*00c0*/  @P0 BRA `(.L_x_1) ;  /* 0x0000000000800947 */ /* 0x002fea0003800000 */
[----:B------:R-:W0:Y:S01]  /*00d0*/  LDC.64 R14, c[0x0][0x380] ;  /* 0x0000e000ff0e7b82 */ /* 0x000e220000000a00 */
[----:B------:R-:W1:Y:S01]  /*00e0*/  LDCU UR4, c[0x0][0x370] ;  /* 0x00006e00ff0477ac */ /* 0x000e620008000800 */
[----:B------:R-:W-:Y:S01]  /*00f0*/  IMAD.MOV.U32 R2, RZ, RZ, 0x1 ;  /* 0x00000001ff027424 */ /* 0x000fe200078e00ff */
[----:B------:R-:W-:Y:S02]  /*0100*/  MOV R0, RZ ;  /* 0x000000ff00007202 */ /* 0x000fe40000000f00 */
[----:B------:R-:W-:Y:S01]  /*0110*/  MOV R6, RZ ;  /* 0x000000ff00067202 */ /* 0x000fe20000000f00 */
[----:B-1----:R-:W-:-:S07]  /*0120*/  IMAD R10, R3, UR4, RZ ;  /* 0x00000004030a7c24 */ /* 0x002fce000f8e02ff */
.L_x_4:
[----:B0-----:R-:W-:-:S05]  /*0130*/  IMAD.WIDE R16, R11, 0x4, R14 ;  /* 0x000000040b107825 */ /* 0x001fca00078e020e */
[----:B------:R-:W2:Y:S01]  /*0140*/  LDG.E R9, desc[UR12][R16.64] ;  /* 0x0000000c10097981 */ /* 0x000ea2000c1e1900 */
[----:B------:R-:W-:Y:S01]  /*0150*/  I2FP.F32.U32 R20, R2 ;  /* 0x0000000200147245 */ /* 0x000fe20000201000 */
[----:B------:R-:W-:Y:S01]  /*0160*/  BSSY.RECONVERGENT B3, `(.L_x_2) ;  /* 0x0000011000037945 */ /* 0x000fe20003800200 */
[----:B------:R-:W-:Y:S02]  /*0170*/  IADD3 R11, PT, PT, R10, R11, RZ ;  /* 0x0000000b0a0b7210 */ /* 0x000fe40007ffe0ff */
[----:B------:R-:W0:Y:S02]  /*0180*/  MUFU.RCP R5, R20 ;  /* 0x0000001400057308 */ /* 0x000e240000001000 */
[----:B------:R-:W-:Y:S01]  /*0190*/  ISETP.GE.AND P2, PT, R11, 0xa, PT ;  /* 0x0000000a0b00780c */ /* 0x000fe20003f46270 */
[----:B0-----:R-:W-:-:S04]  /*01a0*/  FFMA R12, -R20, R5, 1 ;  /* 0x3f800000140c7423 */ /* 0x001fc80000000105 */
[----:B------:R-:W-:Y:S01]  /*01b0*/  FFMA R12, R5, R12, R5 ;  /* 0x0000000c050c7223 */ /* 0x000fe20000000005 */
[----:B--2---:R-:W-:-:S04]  /*01c0*/  FADD R13, R9, -R0 ;  /* 0x80000000090d7221 */ /* 0x004fc80000000000 */
[----:B------:R-:W0:Y:S01]  /*01d0*/  FCHK P0, R13, R20 ;  /* 0x000000140d007302 */ /* 0x000e220000000000 */
[----:B------:R-:W-:-:S04]  /*01e0*/  FFMA R5, R13, R12, RZ ;  /* 0x0000000c0d057223 */ /* 0x000fc800000000ff */
[----:B------:R-:W-:-:S04]  /*01f0*/  FFMA R18, -R20, R5, R13 ;  /* 0x0000000514127223 */ /* 0x000fc8000000010d */
[----:B------:R-:W-:Y:S01]  /*0200*/  FFMA R18, R12, R18, R5 ;  /* 0x000000120c127223 */ /* 0x000fe20000000005 */
[----:B------:R-:W-:Y:S01]  /*0210*/  IMAD.MOV.U32 R5, RZ, RZ, R2 ;  /* 0x000000ffff057224 */ /* 0x000fe200078e0002 */
[----:B0-----:R-:W-:Y:S06]  /*0220*/  @!P0 BRA `(.L_x_3) ;  /* 0x0000000000108947 */ /* 0x001fec0003800000 */
[----:B------:R-:W-:Y:S02]  /*0230*/  MOV R27, R20 ;  /* 0x00000014001b7202 */ /* 0x000fe40000000f00 */
[----:B------:R-:W-:Y:S02]  /*0240*/  MOV R18, R13 ;  /* 0x0000000d00127202 */ /* 0x000fe40000000f00 */
[----:B------:R-:W-:-:S07]  /*0250*/  MOV R2, 0x270 ;  /* 0x0000027000027802 */ /* 0x000fce0000000f00 */
[----:B------:R-:W-:Y:S05]  /*0260*/  CALL.REL.NOINC `($__internal_1_$__cuda_sm3x_div_rn_noftz_f32_slowpath) ;  /* 0x0000002000047944 */ /* 0x000fea0003c00000 */
.L_x_3:
[----:B------:R-:W-:Y:S05]  /*0270*/  BSYNC.RECONVERGENT B3 ;  /* 0x0000000000037941 */ /* 0x000fea0003800200 */
.L_x_2:
[----:B------:R-:W-:Y:S01]  /*0280*/  FADD R0, R18, R0 ;  /* 0x0000000012007221 */ /* 0x000fe20000000000 */
[----:B------:R-:W-:-:S03]  /*0290*/  IADD3 R2, PT, PT, R5, 0x1, RZ ;  /* 0x0000000105027810 */ /* 0x000fc60007ffe0ff */
[----:B------:R-:W-:-:S04]  /*02a0*/  FADD R9, R9, -R0 ;  /* 0x8000000009097221 */ /* 0x000fc80000000000 */
[----:B------:R-:W-:Y:S01]  /*02b0*/  FFMA R6, R13, R9, R6 ;  /* 0x000000090d067223 */ /* 0x000fe20000000006 */
[----:B------:R-:W-:Y:S06]  /*02c0*/  @!P2 BRA `(.L_x_4) ;  /* 0xfffffffc0098a947 */ /* 0x000fec000383ffff */
.L_x_1:
[----:B------:R-:W-:Y:S05]  /*02d0*/  BSYNC.RECONVERGENT B2 ;  /* 0x0000000000027941 */ /* 0x000fea0003800200 */
.L_x_0:
[----:B------:R-:W0:Y:S01]  /*02e0*/  S2UR UR7, SR_CgaCtaId ;  /* 0x00000000000779c3 */ /* 0x000e220000008800 */
[----:B------:R-:W-:Y:S01]  /*02f0*/  IMAD.MOV R2, RZ, RZ, -R4 ;  /* 0x000000ffff027224 */ /* 0x000fe200078e0a04 */
[----:B------:R-:W-:Y:S01]  /*0300*/  UMOV UR4, 0x400 ;  /* 0x0000040000047882 */ /* 0x000fe20000000000 */
[----:B------:R-:W-:Y:S01]  /*0310*/  ISETP.NE.AND P0, PT, R4, 0xa, PT ;  /* 0x0000000a0400780c */ /* 0x000fe20003f05270 */
[----:B------:R-:W-:Y:S02]  /*0320*/  UIADD3 UR5, UPT, UPT, UR4, 0x400, URZ ;  /* 0x0000040004057890 */ /* 0x000fe4000fffe0ff */
[----:B------:R-:W-:Y:S01]  /*0330*/  UIADD3 UR6, UPT, UPT, UR4, 0x800, URZ ;  /* 0x0000080004067890 */ /* 0x000fe2000fffe0ff */
[----:B------:R-:W-:-:S04]  /*0340*/  VIADDMNMX.U32 R4, R2, 0xa, R3, PT ;  /* 0x0000000a02047846 */ /* 0x000fc80003800003 */
[----:B------:R-:W-:Y:S01]  /*0350*/  ISETP.EQ.OR P0, PT, R4, 0x1, !P0 ;  /* 0x000000010400780c */ /* 0x000fe20004702670 */
[----:B0-----:R-:W-:Y:S02]  /*0360*/  ULEA UR4, UR7, UR4, 0x18 ;  /* 0x0000000407047291 */ /* 0x001fe4000f8ec0ff */
[----:B------:R-:W-:Y:S02]  /*0370*/  ULEA UR5, UR7, UR5, 0x18 ;  /* 0x0000000507057291 */ /* 0x000fe4000f8ec0ff */
[----:B------:R-:W-:Y:S02]  /*0380*/  ULEA UR6, UR7, UR6, 0x18 ;  /* 0x0000000607067291 */ /* 0x000fe4000f8ec0ff */
[C---:B------:R-:W-:Y:S02]  /*0390*/  LEA R17, R7.reuse, UR4, 0x2 ;  /* 0x0000000407117c11 */ /* 0x040fe4000f8e10ff */
[C---:B------:R-:W-:Y:S02]  /*03a0*/  LEA R15, R7.reuse, UR5, 0x2 ;  /* 0x00000005070f7c11 */ /* 0x040fe4000f8e10ff */
[----:B------:R-:W-:Y:S01]  /*03b0*/  LEA R12, R7, UR6, 0x2 ;  /* 0x00000006070c7c11 */ /* 0x000fe2000f8e10ff */
[----:B------:R0:W-:Y:S04]  /*03c0*/  STS [R17], R0 ;  /* 0x0000000011007388 */ /* 0x0001e80000000800 */
[----:B------:R0:W-:Y:S04]  /*03d0*/  STS [R15], R6 ;  /* 0x000000060f007388 */ /* 0x0001e80000000800 */
[----:B------:R0:W-:Y:S01]  /*03e0*/  STS [R12], R5 ;  /* 0x000000050c007388 */ /* 0x0001e20000000800 */
[----:B------:R-:W-:Y:S06]  /*03f0*/  BAR.SYNC.DEFER_BLOCKING 0x0 ;  /* 0x0000000000007b1d */ /* 0x000fec0000010000 */
[----:B------:R-:W-:Y:S05]  /*0400*/  @P0 BRA `(.L_x_5) ;  /* 0x0000000400180947 */ /* 0x000fea0003800000 */
[----:B0-----:R-:W-:Y:S02]  /*0410*/  IADD3 R0, PT, PT, R4, 0x1, RZ ;  /* 0x0000000104007810 */ /* 0x001fe40007ffe0ff */
[----:B------:R-:W-:Y:S02]  /*0420*/  MOV R10, R4 ;  /* 0x00000004000a7202 */ /* 0x000fe40000000f00 */
[----:B------:R-:W-:-:S07]  /*0430*/  SHF.R.U32.HI R0, RZ, 0x1, R0 ;  /* 0x00000001ff007819 */ /* 0x000fce0000011600 */
.L_x_12:
[----:B------:R-:W-:Y:S01]  /*0440*/  IADD3 R2, PT, PT, R0, -0x1, RZ ;  /* 0xffffffff00027810 */ /* 0x000fe20007ffe0ff */
[----:B------:R-:W-:Y:S03]  /*0450*/  BSSY.RECONVERGENT B2, `(.L_x_6) ;  /* 0x000003a000027945 */ /* 0x000fe60003800200 */
[----:B------:R-:W-:Y:S02]  /*0460*/  ISETP.NE.AND P0, PT, R7, R2, PT ;  /* 0x000000020700720c */ /* 0x000fe40003f05270 */
[----:B------:R-:W-:Y:S01]  /*0470*/  LOP3.LUT R2, R10, 0x1, RZ, 0xc0, !PT ;  /* 0x000000010a027812 */ /* 0x000fe200078ec0ff */
[----:B------:R-:W-:-:S03]  /*0480*/  IMAD.MOV.U32 R10, RZ, RZ, R0 ;  /* 0x000000ffff0a7224 */ /* 0x000fc600078e0000 */
[----:B------:R-:W-:-:S04]  /*0490*/  ISETP.EQ.U32.AND P0, PT, R2, 0x1, !P0 ;  /* 0x000000010200780c */ /* 0x000fc80004702070 */
[----:B------:R-:W-:-:S13]  /*04a0*/  ISETP.GE.OR P0, PT, R7, R0, P0 ;  /* 0x000000000700720c */ /* 0x000fda0000706670 */
[----:B------:R-:W-:Y:S05]  /*04b0*/  @P0 BRA `(.L_x_7) ;  /* 0x0000000000cc0947 */ /* 0x000fea0003800000 */
[C---:B------:R-:W-:Y:S01]  /*04c0*/  LEA R2, R10.reuse, R12, 0x2 ;  /* 0x0000000c0a027211 */ /* 0x040fe200078e10ff */
[----:B------:R-:W-:Y:S01]  /*04d0*/  LDS R9, [R12] ;  /* 0x000000000c097984 */ /* 0x000fe20000000800 */
[C---:B------:R-:W-:Y:S01]  /*04e0*/  LEA R0, R10.reuse, R17, 0x2 ;  /* 0x000000110a007211 */ /* 0x040fe200078e10ff */
[----:B------:R-:W-:Y:S01]  /*04f0*/  IMAD R6, R10, 0x4, R15 ;  /* 0x000000040a067824 */ /* 0x000fe200078e020f */
[----:B------:R-:W-:Y:S01]  /*0500*/  BSSY.RECONVERGENT B3, `(.L_x_8) ;  /* 0x0000016000037945 */ /* 0x000fe20003800200 */
[----:B------:R-:W-:Y:S04]  /*0510*/  LDS R11, [R17] ;  /* 0x00000000110b7984 */ /* 0x000fe80000000800 */
[----:B------:R-:W0:Y:S04]  /*0520*/  LDS R2, [R2] ;  /* 0x0000000002027984 */ /* 0x000e280000000800 */
[----:B------:R-:W1:Y:S04]  /*0530*/  LDS R0, [R0] ;  /* 0x0000000000007984 */ /* 0x000e680000000800 */
[----:B------:R2:W3:Y:S04]  /*0540*/  LDS R13, [R15] ;  /* 0x000000000f0d7984 */ /* 0x0004e80000000800 */
[----:B------:R-:W4:Y:S01]  /*0550*/  LDS R6, [R6] ;  /* 0x0000000006067984 */ /* 0x000f220000000800 */
[----:B0-----:R-:W-:-:S02]  /*0560*/  IADD3 R5, PT, PT, R2, R9, RZ ;  /* 0x0000000902057210 */ /* 0x001fc40007ffe0ff */
[----:B------:R-:W-:Y:S02]  /*0570*/  I2FP.F32.S32 R19, R2 ;  /* 0x0000000200137245 */ /* 0x000fe40000201400 */
[----:B------:R-:W-:Y:S01]  /*0580*/  I2FP.F32.S32 R14, R5 ;  /* 0x00000005000e7245 */ /* 0x000fe20000201400 */
[----:B-1----:R-:W-:-:S03]  /*0590*/  FADD R0, R0, -R11 ;  /* 0x8000000b00007221 */ /* 0x002fc60000000000 */
[----:B------:R-:W0:Y:S08]  /*05a0*/  MUFU.RCP R21, R14 ;  /* 0x0000000e00157308 */ /* 0x000e300000001000 */
[----:B------:R-:W1:Y:S01]  /*05b0*/  FCHK P0, R19, R14 ;  /* 0x0000000e13007302 */ /* 0x000e620000000000 */
[----:B0-----:R-:W-:-:S04]  /*05c0*/  FFMA R16, -R14, R21, 1 ;  /* 0x3f8000000e107423 */ /* 0x001fc80000000115 */
[----:B------:R-:W-:-:S04]  /*05d0*/  FFMA R16, R21, R16, R21 ;  /* 0x0000001015107223 */ /* 0x000fc80000000015 */
[----:B------:R-:W-:-:S04]  /*05e0*/  FFMA R21, R19, R16, RZ ;  /* 0x0000001013157223 */ /* 0x000fc800000000ff */
[----:B------:R-:W-:-:S04]  /*05f0*/  FFMA R2, -R14, R21, R19 ;  /* 0x000000150e027223 */ /* 0x000fc80000000113 */
[----:B------:R-:W-:Y:S01]  /*0600*/  FFMA R18, R16, R2, R21 ;  /* 0x0000000210127223 */ /* 0x000fe20000000015 */
[----:B-1234-:R-:W-:Y:S06]  /*0610*/  @!P0 BRA `(.L_x_9) ;  /* 0x0000000000108947 */ /* 0x01efec0003800000 */
[----:B------:R-:W-:Y:S02]  /*0620*/  MOV R18, R19 ;  /* 0x0000001300127202 */ /* 0x000fe40000000f00 */
[----:B------:R-:W-:Y:S02]  /*0630*/  MOV R27, R14 ;  /* 0x0000000e001b7202 */ /* 0x000fe40000000f00 */
[----:B------:R-:W-:-:S07]  /*0640*/  MOV R2, 0x660 ;  /* 0x0000066000027802 */ /* 0x000fce0000000f00 */
[----:B------:R-:W-:Y:S05]  /*0650*/  CALL.REL.NOINC `($__internal_1_$__cuda_sm3x_div_rn_noftz_f32_slowpath) ;  /* 0x0000001c00087944 */ /* 0x000fea0003c00000 */
.L_x_9:
[----:B------:R-:W-:Y:S05]  /*0660*/  BSYNC.RECONVERGENT B3 ;  /* 0x0000000000037941 */ /* 0x000fea0003800200 */
.L_x_8:
[----:B------:R-:W0:Y:S01]  /*0670*/  MUFU.RCP R21, R14 ;  /* 0x0000000e00157308 */ /* 0x000e220000001000 */
[----:B------:R-:W-:Y:S01]  /*0680*/  I2FP.F32.S32 R9, R9 ;  /* 0x0000000900097245 */ /* 0x000fe20000201400 */
[C---:B------:R-:W-:Y:S01]  /*0690*/  FMUL R2, R0.reuse, R0 ;  /* 0x0000000000027220 */ /* 0x040fe20000400000 */
[----:B------:R-:W-:Y:S01]  /*06a0*/  BSSY.RECONVERGENT B3, `(.L_x_10) ;  /* 0x0000010000037945 */ /* 0x000fe20003800200 */
[----:B------:R-:W-:Y:S01]  /*06b0*/  FFMA R0, R0, R18, R11 ;  /* 0x0000001200007223 */ /* 0x000fe2000000000b */
[----:B------:R-:W-:Y:S01]  /*06c0*/  FADD R6, R6, R13 ;  /* 0x0000000d06067221 */ /* 0x000fe20000000000 */
[----:B------:R-:W-:-:S04]  /*06d0*/  FMUL R2, R2, R9 ;  /* 0x0000000902027220 */ /* 0x000fc80000400000 */
[----:B------:R-:W-:-:S04]  /*06e0*/  FMUL R19, R19, R2 ;  /* 0x0000000213137220 */ /* 0x000fc80000400000 */
[----:B------:R-:W1:Y:S01]  /*06f0*/  FCHK P0, R19, R14 ;  /* 0x0000000e13007302 */ /* 0x000e620000000000 */
[----:B0-----:R-:W-:-:S04]  /*0700*/  FFMA R16, -R14, R21, 1 ;  /* 0x3f8000000e107423 */ /* 0x001fc80000000115 */
[----:B------:R-:W-:-:S04]  /*0710*/  FFMA R2, R21, R16, R21 ;  /* 0x0000001015027223 */ /* 0x000fc80000000015 */
[----:B------:R-:W-:-:S04]  /*0720*/  FFMA R9, R2, R19, RZ ;  /* 0x0000001302097223 */ /* 0x000fc800000000ff */
[----:B------:R-:W-:-:S04]  /*0730*/  FFMA R16, -R14, R9, R19 ;  /* 0x000000090e107223 */ /* 0x000fc80000000113 */
[----:B------:R-:W-:Y:S01]  /*0740*/  FFMA R18, R2, R16, R9 ;  /* 0x0000001002127223 */ /* 0x000fe20000000009 */
[----:B-1----:R-:W-:Y:S06]  /*0750*/  @!P0 BRA `(.L_x_11) ;  /* 0x0000000000108947 */ /* 0x002fec0003800000 */
[----:B------:R-:W-:Y:S02]  /*0760*/  MOV R18, R19 ;  /* 0x0000001300127202 */ /* 0x000fe40000000f00 */
[----:B------:R-:W-:Y:S02]  /*0770*/  MOV R27, R14 ;  /* 0x0000000e001b7202 */ /* 0x000fe40000000f00 */
[----:B------:R-:W-:-:S07]  /*0780*/  MOV R2, 0x7a0 ;  /* 0x000007a000027802 */ /* 0x000fce0000000f00 */
[----:B------:R-:W-:Y:S05]  /*0790*/  CALL.REL.NOINC `($__internal_1_$__cuda_sm3x_div_rn_noftz_f32_slowpath) ;  /* 0x0000001800b87944 */ /* 0x000fea0003c00000 */
.L_x_11:
[----:B------:R-:W-:Y:S05]  /*07a0*/  BSYNC.RECONVERGENT B3 ;  /* 0x0000000000037941 */ /* 0x000fea0003800200 */
.L_x_10:
[----:B------:R-:W-:Y:S01]  /*07b0*/  FADD R6, R6, R18 ;  /* 0x0000001206067221 */ /* 0x000fe20000000000 */
[----:B------:R0:W-:Y:S04]  /*07c0*/  STS [R12], R5 ;  /* 0x000000050c007388 */ /* 0x0001e80000000800 */
[----:B------:R0:W-:Y:S04]  /*07d0*/  STS [R17], R0 ;  /* 0x0000000011007388 */ /* 0x0001e80000000800 */
[----:B------:R0:W-:Y:S02]  /*07e0*/  STS [R15], R6 ;  /* 0x000000060f007388 */ /* 0x0001e40000000800 */
.L_x_7:
[----:B------:R-:W-:Y:S05]  /*07f0*/  BSYNC.RECONVERGENT B2 ;  /* 0x0000000000027941 */ /* 0x000fea0003800200 */
.L_x_6:
[C---:B0-----:R-:W-:Y:S01]  /*0800*/  VIADD R0, R10.reuse, 0x1 ;  /* 0x000000010a007836 */ /* 0x041fe20000000000 */
[----:B------:R-:W-:Y:S01]  /*0810*/  BAR.SYNC.DEFER_BLOCKING 0x0 ;  /* 0x0000000000007b1d */ /* 0x000fe20000010000 */
[----:B------:R-:W-:-:S03]  /*0820*/  ISETP.NE.AND P0, PT, R10, 0x1, PT ;  /* 0x000000010a00780c */ /* 0x000fc60003f05270 */
[----:B------:R-:W-:-:S04]  /*0830*/  SHF.R.U32.HI R0, RZ, 0x1, R0 ;  /* 0x00000001ff007819 */ /* 0x000fc80000011600 */
[----:B------:R-:W-:-:S04]  /*0840*/  SEL R0, R0, RZ, P0 ;  /* 0x000000ff00007207 */ /* 0x000fc80000000000 */
[----:B------:R-:W-:-:S13]  /*0850*/  ISETP.NE.AND P0, PT, R0, RZ, PT ;  /* 0x000000ff0000720c */ /* 0x000fda0003f05270 */
[----:B------:R-:W-:Y:S05]  /*0860*/  @P0 BRA `(.L_x_12) ;  /* 0xfffffff800f40947 */ /* 0x000fea000383ffff */
.L_x_5:
[----:B------:R-:W-:Y:S01]  /*0870*/  ISETP.NE.AND P1, PT, R7, RZ, PT ;  /* 0x000000ff0700720c */ /* 0x000fe20003f25270 */
[----:B------:R-:W-:Y:S01]  /*0880*/  BSSY.RECONVERGENT B0, `(.L_x_13) ;  /* 0x000000e000007945 */ /* 0x000fe20003800200 */
[----:B------:R-:W-:-:S11]  /*0890*/  LOP3.LUT P0, RZ, R8, R7, RZ, 0xfc, !PT ;  /* 0x0000000708ff7212 */ /* 0x000fd6000780fcff */
[----:B------:R-:W-:Y:S05]  /*08a0*/  @P1 BRA `(.L_x_14) ;  /* 0x00000000002c1947 */ /* 0x000fea0003800000 */
[----:B------:R-:W1:Y:S01]  /*08b0*/  S2UR UR5, SR_CgaCtaId ;  /* 0x00000000000579c3 */ /* 0x000e620000008800 */
[----:B------:R-:W-:-:S07]  /*08c0*/  UMOV UR4, 0x400 ;  /* 0x0000040000047882 */ /* 0x000fce0000000000 */
[----:B0-----:R-:W0:Y:S08]  /*08d0*/  LDC.64 R6, c[0x0][0x388] ;  /* 0x0000e200ff067b82 */ /* 0x001e300000000a00 */
[----:B------:R-:W2:Y:S01]  /*08e0*/  LDC.64 R10, c[0x0][0x390] ;  /* 0x0000e400ff0a7b82 */ /* 0x000ea20000000a00 */
[----:B-1----:R-:W-:Y:S01]  /*08f0*/  ULEA UR4, UR5, UR4, 0x18 ;  /* 0x0000000405047291 */ /* 0x002fe2000f8ec0ff */
[----:B0-----:R-:W-:-:S08]  /*0900*/  IMAD.WIDE.U32 R6, R8, 0x4, R6 ;  /* 0x0000000408067825 */ /* 0x001fd000078e0006 */
[----:B------:R-:W0:Y:S04]  /*0910*/  LDS R5, [UR4] ;  /* 0x00000004ff057984 */ /* 0x000e280008000800 */
[----:B------:R-:W1:Y:S01]  /*0920*/  LDS R13, [UR4+0x400] ;  /* 0x00040004ff0d7984 */ /* 0x000e620008000800 */
[----:B--2---:R-:W-:-:S03]  /*0930*/  IMAD.WIDE.U32 R8, R8, 0x4, R10 ;  /* 0x0000000408087825 */ /* 0x004fc600078e000a */
[----:B0-----:R2:W-:Y:S04]  /*0940*/  STG.E desc[UR12][R6.64], R5 ;  /* 0x0000000506007986 */ /* 0x0015e8000c10190c */
[----:B-1----:R2:W-:Y:S02]  /*0950*/  STG.E desc[UR12][R8.64], R13 ;  /* 0x0000000d08007986 */ /* 0x0025e4000c10190c */
.L_x_14:
[----:B------:R-:W-:Y:S05]  /*0960*/  BSYNC.RECONVERGENT B0 ;  /* 0x0000000000007941 */ /* 0x000fea0003800200 */
.L_x_13:
[----:B------:R-:W-:Y:S06]  /*0970*/  BAR.SYNC.DEFER_BLOCKING 0x0 ;  /* 0x0000000000007b1d */ /* 0x000fec0000010000 */
[----:B------:R-:W-:Y:S05]  /*0980*/  @P0 EXIT ;  /* 0x000000000000094d */ /* 0x000fea0003800000 */
[----:B------:R-:W1:Y:S08]  /*0990*/  LDC.64 R24, c[0x0][0x388] ;  /* 0x0000e200ff187b82 */ /* 0x000e700000000a00 */
[----:B0-2---:R-:W0:Y:S01]  /*09a0*/  LDC.64 R6, c[0x0][0x390] ;  /* 0x0000e400ff067b82 */ /* 0x005e220000000a00 */
[----:B-1----:R1:W5:Y:S04]  /*09b0*/  LDG.E R24, desc[UR12][R24.64] ;  /* 0x0000000c18187981 */ /* 0x002368000c1e1900 */
[----:B0-----:R1:W5:Y:S01]  /*09c0*/  LDG.E R13, desc[UR12][R6.64] ;  /* 0x0000000c060d7981 */ /* 0x001362000c1e1900 */
[----:B------:R-:W0:Y:S02]  /*09d0*/  LDCU UR5, c[0x0][0x370] ;  /* 0x00006e00ff0577ac */ /* 0x000e240008000800 */
[----:B0-----:R-:W-:-:S09]  /*09e0*/  UISETP.GE.U32.AND UP0, UPT, UR5, 0x2, UPT ;  /* 0x000000020500788c */ /* 0x001fd2000bf06070 */
[----:B-1----:R-:W-:Y:S05]  /*09f0*/  BRA.U !UP0, `(.L_x_15) ;  /* 0x00000015083c7547 */ /* 0x002fea000b800000 */
[----:B------:R-:W-:Y:S01]  /*0a00*/  UIADD3 UR4, UPT, UPT, UR5, -0x1, URZ ;  /* 0xffffffff05047890 */ /* 0x000fe2000fffe0ff */
[----:B------:R-:W-:Y:S01]  /*0a10*/  HFMA2 R12, -RZ, RZ, 0, 5.9604644775390625e-08 ;  /* 0x00000001ff0c7431 */ /* 0x000fe200000001ff */
[----:B------:R-:W-:Y:S02]  /*0a20*/  UIADD3 UR5, UPT, UPT, UR5, -0x2, URZ ;  /* 0xfffffffe05057890 */ /* 0x000fe4000fffe0ff */
[----:B------:R-:W-:Y:S02]  /*0a30*/  ULOP3.LUT UR10, UR4, 0x3, URZ, 0xc0, !UPT ;  /* 0x00000003040a7892 */ /* 0x000fe4000f8ec0ff */
[----:B------:R-:W-:-:S09]  /*0a40*/  UISETP.GE.U32.AND UP0, UPT, UR5, 0x3, UPT ;  /* 0x000000030500788c */ /* 0x000fd2000bf06070 */
[----:B------:R-:W-:Y:S05]  /*0a50*/  BRA.U !UP0, `(.L_x_16) ;  /* 0x0000000908f07547 */ /* 0x000fea000b800000 */
[----:B------:R-:W0:Y:S01]  /*0a60*/  LDCU.64 UR8, c[0x0][0x388] ;  /* 0x00007100ff0877ac */ /* 0x000e220008000a00 */
[C---:B------:R-:W-:Y:S01]  /*0a70*/  SHF.L.U32 R5, R3.reuse, 0x2, RZ ;  /* 0x0000000203057819 */ /* 0x040fe200000006ff */
[C---:B------:R-:W-:Y:S01]  /*0a80*/  IMAD R6, R3.reuse, -0x3, RZ ;  /* 0xfffffffd03067824 */ /* 0x040fe200078e02ff */
[C---:B------:R-:W-:Y:S01]  /*0a90*/  LEA R8, -R3.reuse, RZ, 0x1 ;  /* 0x000000ff03087211 */ /* 0x040fe200078e09ff */
[----:B------:R-:W1:Y:S01]  /*0aa0*/  LDCU.64 UR6, c[0x0][0x390] ;  /* 0x00007200ff0677ac */ /* 0x000e620008000a00 */
[----:B------:R-:W-:Y:S01]  /*0ab0*/  IADD3 R10, PT, PT, -R3, RZ, RZ ;  /* 0x000000ff030a7210 */ /* 0x000fe20007ffe1ff */
[----:B------:R-:W-:Y:S01]  /*0ac0*/  IMAD.MOV.U32 R7, RZ, RZ, RZ ;  /* 0x000000ffff077224 */ /* 0x000fe200078e00ff */
[----:B------:R-:W-:Y:S01]  /*0ad0*/  IADD3 R12, PT, PT, -R5, RZ, RZ ;  /* 0x000000ff050c7210 */ /* 0x000fe20007ffe1ff */
[----:B------:R-:W-:-:S04]  /*0ae0*/  ULOP3.LUT UR5, UR4, 0xfffffffc, URZ, 0xc0, !UPT ;  /* 0xfffffffc04057892 */ /* 0x000fc8000f8ec0ff */
[----:B------:R-:W-:Y:S02]  /*0af0*/  UIADD3 UR5, UPT, UPT, -UR5, URZ, URZ ;  /* 0x000000ff05057290 */ /* 0x000fe4000fffe1ff */
[----:B0-----:R-:W-:Y:S02]  /*0b00*/  UIADD3 UR8, UP0, UPT, UR8, 0x8, URZ ;  /* 0x0000000808087890 */ /* 0x001fe4000ff1e0ff */
[----:B-1----:R-:W-:Y:S02]  /*0b10*/  UIADD3 UR6, UP1, UPT, UR6, 0x10, URZ ;  /* 0x0000001006067890 */ /* 0x002fe4000ff3e0ff */
[----:B------:R-:W-:Y:S02]  /*0b20*/  UIADD3.X UR9, UPT, UPT, URZ, UR9, URZ, UP0, !UPT ;  /* 0x00000009ff097290 */ /* 0x000fe400087fe4ff */
[----:B------:R-:W-:Y:S01]  /*0b30*/  MOV R16, UR8 ;  /* 0x0000000800107c02 */ /* 0x000fe20008000f00 */
[----:B------:R-:W-:Y:S01]  /*0b40*/  UIADD3.X UR7, UPT, UPT, URZ, UR7, URZ, UP1, !UPT ;  /* 0x00000007ff077290 */ /* 0x000fe20008ffe4ff */
[----:B------:R-:W-:-:S02]  /*0b50*/  MOV R14, UR6 ;  /* 0x00000006000e7c02 */ /* 0x000fc40008000f00 */
[----:B------:R-:W-:-:S03]  /*0b60*/  MOV R17, UR9 ;  /* 0x0000000900117c02 */ /* 0x000fc60008000f00 */
[----:B------:R-:W-:-:S07]  /*0b70*/  IMAD.U32 R15, RZ, RZ, UR7 ;  /* 0x00000007ff0f7e24 */ /* 0x000fce000f8e00ff */
.L_x_29:
[----:B------:R-:W2:Y:S04]  /*0b80*/  LDG.E R19, desc[UR12][R16.64+-0x4] ;  /* 0xfffffc0c10137981 */ /* 0x000ea8000c1e1900 */
[----:B-----5:R0:W5:Y:S01]  /*0b90*/  LDG.E R0, desc[UR12][R14.64+-0xc] ;  /* 0xfffff40c0e007981 */ /* 0x020162000c1e1900 */
[----:B------:R-:W-:-:S04]  /*0ba0*/  VIADDMNMX.U32 R21, R10, 0xa, R3, PT ;  /* 0x0000000a0a157846 */ /* 0x000fc80003800003 */
[----:B------:R-:W-:Y:S02]  /*0bb0*/  IADD3 R11, PT, PT, R21, R4, RZ ;  /* 0x00000004150b7210 */ /* 0x000fe40007ffe0ff */
[----:B------:R-:W-:Y:S02]  /*0bc0*/  I2FP.F32.U32 R26, R21 ;  /* 0x00000015001a7245 */ /* 0x000fe40000201000 */
[----:B------:R-:W-:-:S04]  /*0bd0*/  I2FP.F32.U32 R9, R11 ;  /* 0x0000000b00097245 */ /* 0x000fc80000201000 */
[----:B------:R-:W1:Y:S08]  /*0be0*/  MUFU.RCP R2, R9 ;  /* 0x0000000900027308 */ /* 0x000e700000001000 */
[----:B------:R-:W3:Y:S01]  /*0bf0*/  FCHK P0, R26, R9 ;  /* 0x000000091a007302 */ /* 0x000ee20000000000 */
[----:B-1----:R-:W-:-:S04]  /*0c00*/  FFMA R23, -R9, R2, 1 ;  /* 0x3f80000009177423 */ /* 0x002fc80000000102 */
[----:B------:R-:W-:-:S04]  /*0c10*/  FFMA R23, R2, R23, R2 ;  /* 0x0000001702177223 */ /* 0x000fc80000000002 */
[----:B------:R-:W-:-:S04]  /*0c20*/  FFMA R18, R26, R23, RZ ;  /* 0x000000171a127223 */ /* 0x000fc800000000ff */
[----:B------:R-:W-:-:S04]  /*0c30*/  FFMA R2, -R9, R18, R26 ;  /* 0x0000001209027223 */ /* 0x000fc8000000011a */
[----:B------:R-:W-:Y:S01]  /*0c40*/  FFMA R18, R23, R2, R18 ;  /* 0x0000000217127223 */ /* 0x000fe20000000012 */
[----:B--2---:R-:W-:Y:S01]  /*0c50*/  FADD R19, R19, -R24 ;  /* 0x8000001813137221 */ /* 0x004fe20000000000 */
[----:B0--3--:R-:W-:Y:S06]  /*0c60*/  @!P0 BRA `(.L_x_17) ;  /* 0x0000000000108947 */ /* 0x009fec0003800000 */
[----:B------:R-:W-:Y:S02]  /*0c70*/  MOV R18, R26 ;  /* 0x0000001a00127202 */ /* 0x000fe40000000f00 */
[----:B------:R-:W-:Y:S02]  /*0c80*/  MOV R27, R9 ;  /* 0x00000009001b7202 */ /* 0x000fe40000000f00 */
[----:B------:R-:W-:-:S07]  /*0c90*/  MOV R2, 0xcb0 ;  /* 0x00000cb000027802 */ /* 0x000fce0000000f00 */
[----:B-----5:R-:W-:Y:S05]  /*0ca0*/  CALL.REL.NOINC `($__internal_1_$__cuda_sm3x_div_rn_noftz_f32_slowpath) ;  /* 0x0000001400747944 */ /* 0x020fea0003c00000 */
.L_x_17:
[----:B------:R-:W0:Y:S01]  /*0cb0*/  MUFU.RCP R22, R9 ;  /* 0x0000000900167308 */ /* 0x000e220000001000 */
[----:B------:R-:W-:Y:S01]  /*0cc0*/  I2FP.F32.U32 R21, R4 ;  /* 0x0000000400157245 */ /* 0x000fe20000201000 */
[----:B------:R-:W-:Y:S01]  /*0cd0*/  FMUL R2, R19, R19 ;  /* 0x0000001313027220 */ /* 0x000fe20000400000 */
[----:B------:R-:W-:Y:S01]  /*0ce0*/  BSSY.RECONVERGENT B2, `(.L_x_18) ;  /* 0x0000010000027945 */ /* 0x000fe20003800200 */
[----:B-----5:R-:W-:Y:S02]  /*0cf0*/  FADD R0, R0, R13 ;  /* 0x0000000d00007221 */ /* 0x020fe40000000000 */
[----:B------:R-:W-:-:S04]  /*0d00*/  FMUL R21, R2, R21 ;  /* 0x0000001502157220 */ /* 0x000fc80000400000 */
[----:B------:R-:W-:Y:S01]  /*0d10*/  FMUL R20, R26, R21 ;  /* 0x000000151a147220 */ /* 0x000fe20000400000 */
[----:B------:R-:W-:-:S03]  /*0d20*/  FFMA R26, R19, R18, R24 ;  /* 0x00000012131a7223 */ /* 0x000fc60000000018 */
[----:B------:R-:W1:Y:S01]  /*0d30*/  FCHK P0, R20, R9 ;  /* 0x0000000914007302 */ /* 0x000e620000000000 */
[----:B0-----:R-:W-:-:S04]  /*0d40*/  FFMA R23, -R9, R22, 1 ;  /* 0x3f80000009177423 */ /* 0x001fc80000000116 */
[----:B------:R-:W-:-:S04]  /*0d50*/  FFMA R2, R22, R23, R22 ;  /* 0x0000001716027223 */ /* 0x000fc80000000016 */
[----:B------:R-:W-:-:S04]  /*0d60*/  FFMA R21, R2, R20, RZ ;  /* 0x0000001402157223 */ /* 0x000fc800000000ff */
[----:B------:R-:W-:-:S04]  /*0d70*/  FFMA R4, -R9, R21, R20 ;  /* 0x0000001509047223 */ /* 0x000fc80000000114 */
[----:B------:R-:W-:Y:S01]  /*0d80*/  FFMA R18, R2, R4, R21 ;  /* 0x0000000402127223 */ /* 0x000fe20000000015 */
[----:B-1----:R-:W-:Y:S06]  /*0d90*/  @!P0 BRA `(.L_x_19) ;  /* 0x0000000000108947 */ /* 0x002fec0003800000 */
[----:B------:R-:W-:Y:S01]  /*0da0*/  MOV R18, R20 ;  /* 0x0000001400127202 */ /* 0x000fe20000000f00 */
[----:B------:R-:W-:Y:S01]  /*0db0*/  IMAD.MOV.U32 R27, RZ, RZ, R9 ;  /* 0x000000ffff1b7224 */ /* 0x000fe200078e0009 */
[----:B------:R-:W-:-:S07]  /*0dc0*/  MOV R2, 0xde0 ;  /* 0x00000de000027802 */ /* 0x000fce0000000f00 */
[----:B------:R-:W-:Y:S05]  /*0dd0*/  CALL.REL.NOINC `($__internal_1_$__cuda_sm3x_div_rn_noftz_f32_slowpath) ;  /* 0x0000001400287944 */ /* 0x000fea0003c00000 */
.L_x_19:
[----:B------:R-:W-:Y:S05]  /*0de0*/  BSYNC.RECONVERGENT B2 ;  /* 0x0000000000027941 */ /* 0x000fea0003800200 */
.L_x_18:
[----:B------:R-:W2:Y:S04]  /*0df0*/  LDG.E R21, desc[UR12][R16.64] ;  /* 0x0000000c10157981 */ /* 0x000ea8000c1e1900 */
[----:B------:R0:W5:Y:S01]  /*0e00*/  LDG.E R13, desc[UR12][R14.64+-0x8] ;  /* 0xfffff80c0e0d7981 */ /* 0x000162000c1e1900 */
[----:B------:R-:W-:Y:S01]  /*0e10*/  VIADDMNMX.U32 R24, R8, 0xa, R3, PT ;  /* 0x0000000a08187846 */ /* 0x000fe20003800003 */
[----:B------:R-:W-:-:S03]  /*0e20*/  FADD R0, R0, R18 ;  /* 0x0000001200007221 */ /* 0x000fc60000000000 */
[-C--:B------:R-:W-:Y:S02]  /*0e30*/  IADD3 R4, PT, PT, R11, R24.reuse, RZ ;  /* 0x000000180b047210 */ /* 0x080fe40007ffe0ff */
        /* <DEDUP_REMOVED lines=9> */
[----:B--2---:R-:W-:Y:S01]  /*0ed0*/  FADD R11, -R26, R21 ;  /* 0x000000151a0b7221 */ /* 0x004fe20000000100 */
[----:B0--3--:R-:W-:Y:S06]  /*0ee0*/  @!P0 BRA `(.L_x_20) ;  /* 0x0000000000108947 */ /* 0x009fec0003800000 */
[----:B------:R-:W-:Y:S02]  /*0ef0*/  MOV R18, R24 ;  /* 0x0000001800127202 */ /* 0x000fe40000000f00 */
[----:B------:R-:W-:Y:S02]  /*0f00*/  MOV R27, R19 ;  /* 0x00000013001b7202 */ /* 0x000fe40000000f00 */
[----:B------:R-:W-:-:S07]  /*0f10*/  MOV R2, 0xf30 ;  /* 0x00000f3000027802 */ /* 0x000fce0000000f00 */
[----:B-----5:R-:W-:Y:S05]  /*0f20*/  CALL.REL.NOINC `($__internal_1_$__cuda_sm3x_div_rn_noftz_f32_slowpath) ;  /* 0x0000001000d47944 */ /* 0x020fea0003c00000 */
.L_x_20:
[----:B------:R-:W0:Y:S01]  /*0f30*/  MUFU.RCP R20, R19 ;  /* 0x0000001300147308 */ /* 0x000e220000001000 */
        /* <DEDUP_REMOVED lines=17> */
.L_x_22:
[----:B------:R-:W-:Y:S05]  /*1050*/  BSYNC.RECONVERGENT B2 ;  /* 0x0000000000027941 */ /* 0x000fea0003800200 */
.L_x_21:
        /* <DEDUP_REMOVED lines=20> */
.L_x_23:
[----:B------:R-:W0:Y:S01]  /*11a0*/  MUFU.RCP R22, R9 ;  /* 0x0000000900167308 */ /* 0x000e220000001000 */
[C---:B------:R-:W-:Y:S01]  /*11b0*/  FMUL R2, R11.reuse, R11 ;  /* 0x0000000b0b027220 */ /* 0x040fe20000400000 */
[----:B------:R-:W-:Y:S01]  /*11c0*/  BSSY.RECONVERGENT B2, `(.L_x_24) ;  /* 0x0000010000027945 */ /* 0x000fe20003800200 */
[----:B------:R-:W-:Y:S01]  /*11d0*/  FFMA R11, R11, R18, R24 ;  /* 0x000000120b0b7223 */ /* 0x000fe20000000018 */
[----:B-----5:R-:W-:Y:S01]  /*11e0*/  FADD R26, R13, R26 ;  /* 0x0000001a0d1a7221 */ /* 0x020fe20000000000 */
        /* <DEDUP_REMOVED lines=13> */
.L_x_25:
[----:B------:R-:W-:Y:S05]  /*12c0*/  BSYNC.RECONVERGENT B2 ;  /* 0x0000000000027941 */ /* 0x000fea0003800200 */
.L_x_24:
        /* <DEDUP_REMOVED lines=20> */
.L_x_26:
        /* <DEDUP_REMOVED lines=18> */
.L_x_28:
[----:B------:R-:W-:Y:S05]  /*1530*/  BSYNC.RECONVERGENT B2 ;  /* 0x0000000000027941 */ /* 0x000fea0003800200 */
.L_x_27:
[----:B------:R-:W-:Y:S01]  /*1540*/  UIADD3 UR5, UPT, UPT, UR5, 0x4, URZ ;  /* 0x0000000405057890 */ /* 0x000fe2000fffe0ff */
[----:B------:R-:W-:Y:S01]  /*1550*/  IADD3 R16, P0, PT, R16, 0x10, RZ ;  /* 0x0000001010107810 */ /* 0x000fe20007f1e0ff */
[----:B------:R-:W-:Y:S01]  /*1560*/  FADD R13, R13, R18 ;  /* 0x000000120d0d7221 */ /* 0x000fe20000000000 */
[----:B------:R-:W-:Y:S01]  /*1570*/  IADD3 R14, P1, PT, R14, 0x10, RZ ;  /* 0x000000100e0e7810 */ /* 0x000fe20007f3e0ff */
[----:B------:R-:W-:Y:S01]  /*1580*/  UISETP.NE.AND UP0, UPT, UR5, URZ, UPT ;  /* 0x000000ff0500728c */ /* 0x000fe2000bf05270 */
[----:B------:R-:W-:Y:S01]  /*1590*/  IADD3.X R17, PT, PT, RZ, R17, RZ, P0, !PT ;  /* 0x00000011ff117210 */ /* 0x000fe200007fe4ff */
[----:B------:R-:W-:Y:S01]  /*15a0*/  IMAD.IADD R6, R6, 0x1, -R5 ;  /* 0x0000000106067824 */ /* 0x000fe200078e0a05 */
[----:B------:R-:W-:Y:S02]  /*15b0*/  IADD3.X R15, PT, PT, RZ, R15, RZ, P1, !PT ;  /* 0x0000000fff0f7210 */ /* 0x000fe40000ffe4ff */
[----:B------:R-:W-:Y:S02]  /*15c0*/  IADD3 R7, PT, PT, R7, 0x4, RZ ;  /* 0x0000000407077810 */ /* 0x000fe40007ffe0ff */
[----:B------:R-:W-:-:S02]  /*15d0*/  IADD3 R8, PT, PT, -R5, R8, RZ ;  /* 0x0000000805087210 */ /* 0x000fc40007ffe1ff */
[C---:B------:R-:W-:Y:S02]  /*15e0*/  IADD3 R12, PT, PT, -R5.reuse, R12, RZ ;  /* 0x0000000c050c7210 */ /* 0x040fe40007ffe1ff */
[----:B------:R-:W-:Y:S01]  /*15f0*/  IADD3 R10, PT, PT, -R5, R10, RZ ;  /* 0x0000000a050a7210 */ /* 0x000fe20007ffe1ff */
[----:B------:R-:W-:Y:S06]  /*1600*/  BRA.U UP0, `(.L_x_29) ;  /* 0xfffffff5005c7547 */ /* 0x000fec000b83ffff */
[----:B------:R-:W-:-:S07]  /*1610*/  IADD3 R12, PT, PT, R7, 0x1, RZ ;  /* 0x00000001070c7810 */ /* 0x000fce0007ffe0ff */
.L_x_16:
[----:B------:R-:W-:-:S09]  /*1620*/  UISETP.NE.AND UP0, UPT, UR10, URZ, UPT ;  /* 0x000000ff0a00728c */ /* 0x000fd2000bf05270 */
[----:B------:R-:W-:Y:S05]  /*1630*/  BRA.U !UP0, `(.L_x_15) ;  /* 0x00000009082c7547 */ /* 0x000fea000b800000 */
[----:B------:R-:W-:-:S09]  /*1640*/  UISETP.NE.AND UP0, UPT, UR10, 0x1, UPT ;  /* 0x000000010a00788c */ /* 0x000fd2000bf05270 */
[----:B------:R-:W-:Y:S05]  /*1650*/  BRA.U !UP0, `(.L_x_30) ;  /* 0x00000005085c7547 */ /* 0x000fea000b800000 */
[----:B------:R-:W0:Y:S08]  /*1660*/  LDC.64 R16, c[0x0][0x388] ;  /* 0x0000e200ff107b82 */ /* 0x000e300000000a00 */
[----:B------:R-:W1:Y:S01]  /*1670*/  LDC.64 R14, c[0x0][0x390] ;  /* 0x0000e400ff0e7b82 */ /* 0x000e620000000a00 */
[----:B0-----:R-:W-:-:S05]  /*1680*/  IMAD.WIDE.U32 R16, R12, 0x4, R16 ;  /* 0x000000040c107825 */ /* 0x001fca00078e0010 */
[----:B------:R-:W2:Y:S01]  /*1690*/  LDG.E R5, desc[UR12][R16.64] ;  /* 0x0000000c10057981 */ /* 0x000ea2000c1e1900 */
[----:B-1----:R-:W-:-:S05]  /*16a0*/  IMAD.WIDE.U32 R14, R12, 0x4, R14 ;  /* 0x000000040c0e7825 */ /* 0x002fca00078e000e */
[----:B------:R0:W5:Y:S01]  /*16b0*/  LDG.E R10, desc[UR12][R14.64] ;  /* 0x0000000c0e0a7981 */ /* 0x000162000c1e1900 */
[----:B------:R-:W-:-:S05]  /*16c0*/  IMAD R8, R12, R3, RZ ;  /* 0x000000030c087224 */ /* 0x000fca00078e02ff */
[----:B------:R-:W-:-:S04]  /*16d0*/  IADD3 R0, PT, PT, -R8, RZ, RZ ;  /* 0x000000ff08007210 */ /* 0x000fc80007ffe1ff */
[----:B------:R-:W-:-:S05]  /*16e0*/  VIADDMNMX.U32 R7, R0, 0xa, R3, PT ;  /* 0x0000000a00077846 */ /* 0x000fca0003800003 */
[----:B------:R-:W-:Y:S01]  /*16f0*/  IMAD.IADD R6, R4, 0x1, R7 ;  /* 0x0000000104067824 */ /* 0x000fe200078e0207 */
[----:B------:R-:W-:-:S04]  /*1700*/  I2FP.F32.U32 R7, R7 ;  /* 0x0000000700077245 */ /* 0x000fc80000201000 */
        /* <DEDUP_REMOVED lines=8> */
[----:B--2--5:R-:W-:Y:S01]  /*1790*/  FADD R5, -R24, R5 ;  /* 0x0000000518057221 */ /* 0x024fe20000000100 */
[----:B0--3--:R-:W-:Y:S06]  /*17a0*/  @!P0 BRA `(.L_x_31) ;  /* 0x0000000000108947 */ /* 0x009fec0003800000 */
[----:B------:R-:W-:Y:S02]  /*17b0*/  MOV R18, R7 ;  /* 0x0000000700127202 */ /* 0x000fe40000000f00 */
[----:B------:R-:W-:Y:S02]  /*17c0*/  MOV R27, R0 ;  /* 0x00000000001b7202 */ /* 0x000fe40000000f00 */
[----:B------:R-:W-:-:S07]  /*17d0*/  MOV R2, 0x17f0 ;  /* 0x000017f000027802 */ /* 0x000fce0000000f00 */
[----:B------:R-:W-:Y:S05]  /*17e0*/  CALL.REL.NOINC `($__internal_1_$__cuda_sm3x_div_rn_noftz_f32_slowpath) ;  /* 0x0000000800a47944 */ /* 0x000fea0003c00000 */
.L_x_31:
[----:B------:R-:W0:Y:S01]  /*17f0*/  MUFU.RCP R11, R0 ;  /* 0x00000000000b7308 */ /* 0x000e220000001000 */
[----:B------:R-:W-:Y:S01]  /*1800*/  I2FP.F32.U32 R9, R4 ;  /* 0x0000000400097245 */ /* 0x000fe20000201000 */
        /* <DEDUP_REMOVED lines=17> */
.L_x_33:
[----:B------:R-:W-:Y:S05]  /*1920*/  BSYNC.RECONVERGENT B2 ;  /* 0x0000000000027941 */ /* 0x000fea0003800200 */
.L_x_32:
[----:B------:R-:W2:Y:S04]  /*1930*/  LDG.E R9, desc[UR12][R16.64+0x4] ;  /* 0x0000040c10097981 */ /* 0x000ea8000c1e1900 */
[----:B------:R0:W5:Y:S01]  /*1940*/  LDG.E R14, desc[UR12][R14.64+0x4] ;  /* 0x0000040c0e0e7981 */ /* 0x000162000c1e1900 */
[----:B------:R-:W-:-:S04]  /*1950*/  IADD3 R8, PT, PT, -R8, 0xa, -R3 ;  /* 0x0000000a08087810 */ /* 0x000fc80007ffe903 */
[----:B------:R-:W-:-:S05]  /*1960*/  VIMNMX.U32 R7, PT, PT, R8, R3, PT ;  /* 0x0000000308077248 */ /* 0x000fca0003fe0000 */
[----:B------:R-:W-:Y:S01]  /*1970*/  IMAD.IADD R4, R6, 0x1, R7 ;  /* 0x0000000106047824 */ /* 0x000fe200078e0207 */
[----:B------:R-:W-:Y:S01]  /*1980*/  I2FP.F32.U32 R6, R7 ;  /* 0x0000000700067245 */ /* 0x000fe20000201000 */
[----:B------:R-:W-:-:S03]  /*1990*/  FADD R7, R10, R18 ;  /* 0x000000120a077221 */ /* 0x000fc60000000000 */
        /* <DEDUP_REMOVED lines=14> */
.L_x_34:
        /* <DEDUP_REMOVED lines=18> */
.L_x_36:
[----:B------:R-:W-:Y:S05]  /*1ba0*/  BSYNC.RECONVERGENT B2 ;  /* 0x0000000000027941 */ /* 0x000fea0003800200 */
.L_x_35:
[----:B------:R-:W-:Y:S01]  /*1bb0*/  FADD R13, R7, R18 ;  /* 0x00000012070d7221 */ /* 0x000fe20000000000 */
[----:B------:R-:W-:-:S07]  /*1bc0*/  VIADD R12, R12, 0x2 ;  /* 0x000000020c0c7836 */ /* 0x000fce0000000000 */
.L_x_30:
[----:B------:R-:W-:-:S04]  /*1bd0*/  ULOP3.LUT UR4, UR4, 0x1, URZ, 0xc0, !UPT ;  /* 0x0000000104047892 */ /* 0x000fc8000f8ec0ff */
[----:B------:R-:W-:-:S09]  /*1be0*/  UISETP.NE.U32.AND UP0, UPT, UR4, 0x1, UPT ;  /* 0x000000010400788c */ /* 0x000fd2000bf05070 */
[----:B------:R-:W-:Y:S05]  /*1bf0*/  BRA.U UP0, `(.L_x_15) ;  /* 0x0000000100bc7547 */ /* 0x000fea000b800000 */
[----:B------:R-:W0:Y:S08]  /*1c00*/  LDC.64 R8, c[0x0][0x388] ;  /* 0x0000e200ff087b82 */ /* 0x000e300000000a00 */
[----:B------:R-:W1:Y:S01]  /*1c10*/  LDC.64 R10, c[0x0][0x390] ;  /* 0x0000e400ff0a7b82 */ /* 0x000e620000000a00 */
[----:B0-----:R-:W-:-:S06]  /*1c20*/  IMAD.WIDE.U32 R8, R12, 0x4, R8 ;  /* 0x000000040c087825 */ /* 0x001fcc00078e0008 */
[----:B------:R0:W2:Y:S01]  /*1c30*/  LDG.E R9, desc[UR12][R8.64] ;  /* 0x0000000c08097981 */ /* 0x0000a2000c1e1900 */
[----:B-1----:R-:W-:-:S05]  /*1c40*/  IMAD.WIDE.U32 R10, R12, 0x4, R10 ;  /* 0x000000040c0a7825 */ /* 0x002fca00078e000a */
[----:B------:R1:W5:Y:S01]  /*1c50*/  LDG.E R0, desc[UR12][R10.64] ;  /* 0x0000000c0a007981 */ /* 0x000362000c1e1900 */
[----:B------:R-:W-:-:S05]  /*1c60*/  IADD3 R2, PT, PT, -R12, RZ, RZ ;  /* 0x000000ff0c027210 */ /* 0x000fca0007ffe1ff */
[----:B------:R-:W-:-:S05]  /*1c70*/  IMAD R2, R3, R2, 0xa ;  /* 0x0000000a03027424 */ /* 0x000fca00078e0202 */
[----:B------:R-:W-:-:S04]  /*1c80*/  VIMNMX.U32 R3, PT, PT, R2, R3, PT ;  /* 0x0000000302037248 */ /* 0x000fc80003fe0000 */
[-C--:B------:R-:W-:Y:S02]  /*1c90*/  IADD3 R5, PT, PT, R4, R3.reuse, RZ ;  /* 0x0000000304057210 */ /* 0x080fe40007ffe0ff */
[----:B------:R-:W-:Y:S02]  /*1ca0*/  I2FP.F32.U32 R7, R3 ;  /* 0x0000000300077245 */ /* 0x000fe40000201000 */
[----:B------:R-:W-:-:S04]  /*1cb0*/  I2FP.F32.U32 R6, R5 ;  /* 0x0000000500067245 */ /* 0x000fc80000201000 */
[----:B------:R-:W3:Y:S08]  /*1cc0*/  MUFU.RCP R15, R6 ;  /* 0x00000006000f7308 */ /* 0x000ef00000001000 */
[----:B------:R-:W4:Y:S01]  /*1cd0*/  FCHK P0, R7, R6 ;  /* 0x0000000607007302 */ /* 0x000f220000000000 */
[----:B---3--:R-:W-:-:S04]  /*1ce0*/  FFMA R2, -R6, R15, 1 ;  /* 0x3f80000006027423 */ /* 0x008fc8000000010f */
[----:B------:R-:W-:-:S04]  /*1cf0*/  FFMA R2, R15, R2, R15 ;  /* 0x000000020f027223 */ /* 0x000fc8000000000f */
[----:B------:R-:W-:-:S04]  /*1d00*/  FFMA R3, R7, R2, RZ ;  /* 0x0000000207037223 */ /* 0x000fc800000000ff */
[----:B0-----:R-:W-:-:S04]  /*1d10*/  FFMA R8, -R6, R3, R7 ;  /* 0x0000000306087223 */ /* 0x001fc80000000107 */
[----:B------:R-:W-:Y:S01]  /*1d20*/  FFMA R18, R2, R8, R3 ;  /* 0x0000000802127223 */ /* 0x000fe20000000003 */
[----:B--2--5:R-:W-:Y:S01]  /*1d30*/  FADD R3, -R24, R9 ;  /* 0x0000000918037221 */ /* 0x024fe20000000100 */
[----:B-1--4-:R-:W-:Y:S06]  /*1d40*/  @!P0 BRA `(.L_x_37) ;  /* 0x0000000000108947 */ /* 0x012fec0003800000 */
[----:B------:R-:W-:Y:S02]  /*1d50*/  MOV R18, R7 ;  /* 0x0000000700127202 */ /* 0x000fe40000000f00 */
[----:B------:R-:W-:Y:S02]  /*1d60*/  MOV R27, R6 ;  /* 0x00000006001b7202 */ /* 0x000fe40000000f00 */
[----:B------:R-:W-:-:S07]  /*1d70*/  MOV R2, 0x1d90 ;  /* 0x00001d9000027802 */ /* 0x000fce0000000f00 */
[----:B------:R-:W-:Y:S05]  /*1d80*/  CALL.REL.NOINC `($__internal_1_$__cuda_sm3x_div_rn_noftz_f32_slowpath) ;  /* 0x00000004003c7944 */ /* 0x000fea0003c00000 */
.L_x_37:
        /* <DEDUP_REMOVED lines=15> */
[----:B------:R-:W-:Y:S01]  /*1e80*/  IMAD.MOV.U32 R18, RZ, RZ, R9 ;  /* 0x000000ffff127224 */ /* 0x000fe200078e0009 */
[----:B------:R-:W-:Y:S02]  /*1e90*/  MOV R27, R6 ;  /* 0x00000006001b7202 */ /* 0x000fe40000000f00 */
[----:B------:R-:W-:-:S07]  /*1ea0*/  MOV R2, 0x1ec0 ;  /* 0x00001ec000027802 */ /* 0x000fce0000000f00 */
[----:B------:R-:W-:Y:S05]  /*1eb0*/  CALL.REL.NOINC `($__internal_1_$__cuda_sm3x_div_rn_noftz_f32_slowpath) ;  /* 0x0000000000f07944 */ /* 0x000fea0003c00000 */
.L_x_39:
[----:B------:R-:W-:Y:S05]  /*1ec0*/  BSYNC.RECONVERGENT B2 ;  /* 0x0000000000027941 */ /* 0x000fea0003800200 */
.L_x_38:
[----:B------:R-:W-:Y:S01]  /*1ed0*/  FADD R13, R0, R18 ;  /* 0x00000012000d7221 */ /* 0x000fe20000000000 */
[----:B------:R-:W-:-:S07]  /*1ee0*/  MOV R4, R5 ;  /* 0x0000000500047202 */ /* 0x000fce0000000f00 */
.L_x_15:
[----:B------:R-:W0:Y:S01]  /*1ef0*/  LDC.64 R2, c[0x0][0x388] ;  /* 0x0000e200ff027b82 */ /* 0x000e220000000a00 */
[----:B------:R-:W-:Y:S01]  /*1f00*/  IADD3 R4, PT, PT, R4, -0x1, RZ ;  /* 0xffffffff04047810 */ /* 0x000fe20007ffe0ff */
[----:B------:R-:W-:Y:S03]  /*1f10*/  BSSY.RECONVERGENT B2, `(.L_x_40) ;  /* 0x000000f000027945 */ /* 0x000fe60003800200 */
[----:B------:R-:W-:-:S04]  /*1f20*/  I2FP.F32.S32 R27, R4 ;  /* 0x00000004001b7245 */ /* 0x000fc80000201400 */
[----:B------:R-:W1:Y:S08]  /*1f30*/  MUFU.RCP R0, R27 ;  /* 0x0000001b00007308 */ /* 0x000e700000001000 */
[----:B-----5:R-:W2:Y:S01]  /*1f40*/  FCHK P0, R13, R27 ;  /* 0x0000001b0d007302 */ /* 0x020ea20000000000 */
[----:B0-----:R0:W-:Y:S01]  /*1f50*/  STG.E desc[UR12][R2.64], R24 ;  /* 0x0000001802007986 */ /* 0x0011e2000c10190c */
[----:B-1----:R-:W-:-:S04]  /*1f60*/  FFMA R5, -R27, R0, 1 ;  /* 0x3f8000001b057423 */ /* 0x002fc80000000100 */
[----:B------:R-:W-:-:S04]  /*1f70*/  FFMA R0, R0, R5, R0 ;  /* 0x0000000500007223 */ /* 0x000fc80000000000 */
[----:B------:R-:W-:-:S04]  /*1f80*/  FFMA R4, R0, R13, RZ ;  /* 0x0000000d00047223 */ /* 0x000fc800000000ff */
[----:B------:R-:W-:-:S04]  /*1f90*/  FFMA R5, -R27, R4, R13 ;  /* 0x000000041b057223 */ /* 0x000fc8000000010d */
[----:B------:R-:W-:Y:S01]  /*1fa0*/  FFMA R0, R0, R5, R4 ;  /* 0x0000000500007223 */ /* 0x000fe20000000004 */
[----:B0-2---:R-:W-:Y:S06]  /*1fb0*/  @!P0 BRA `(.L_x_41) ;  /* 0x0000000000108947 */ /* 0x005fec0003800000 */
[----:B------:R-:W-:Y:S02]  /*1fc0*/  MOV R18, R13 ;  /* 0x0000000d00127202 */ /* 0x000fe40000000f00 */
[----:B------:R-:W-:-:S07]  /*1fd0*/  MOV R2, 0x1ff0 ;  /* 0x00001ff000027802 */ /* 0x000fce0000000f00 */
[----:B------:R-:W-:Y:S05]  /*1fe0*/  CALL.REL.NOINC `($__internal_1_$__cuda_sm3x_div_rn_noftz_f32_slowpath) ;  /* 0x0000000000a47944 */ /* 0x000fea0003c00000 */
[----:B------:R-:W-:-:S07]  /*1ff0*/  IMAD.MOV.U32 R0, RZ, RZ, R18 ;  /* 0x000000ffff007224 */ /* 0x000fce00078e0012 */
.L_x_41:
[----:B------:R-:W-:Y:S05]  /*2000*/  BSYNC.RECONVERGENT B2 ;  /* 0x0000000000027941 */ /* 0x000fea0003800200 */
.L_x_40:
[----:B------:R-:W-:Y:S01]  /*2010*/  IADD3 R2, PT, PT, R0, -0xd000000, RZ ;  /* 0xf300000000027810 */ /* 0x000fe20007ffe0ff */
[----:B------:R0:W1:Y:S01]  /*2020*/  MUFU.RSQ R3, R0 ;  /* 0x0000000000037308 */ /* 0x0000620000001400 */
[----:B------:R-:W-:Y:S02]  /*2030*/  BSSY.RECONVERGENT B0, `(.L_x_42) ;  /* 0x000000a000007945 */ /* 0x000fe40003800200 */
[----:B------:R-:W-:-:S13]  /*2040*/  ISETP.GT.U32.AND P0, PT, R2, 0x727fffff, PT ;  /* 0x727fffff0200780c */ /* 0x000fda0003f04070 */
[----:B0-----:R-:W-:Y:S05]  /*2050*/  @!P0 BRA `(.L_x_43) ;  /* 0x00000000000c8947 */ /* 0x001fea0003800000 */
[----:B------:R-:W-:-:S07]  /*2060*/  MOV R7, 0x2080 ;  /* 0x0000208000077802 */ /* 0x000fce0000000f00 */
[----:B-1----:R-:W-:Y:S05]  /*2070*/  CALL.REL.NOINC `($__internal_0_$__cuda_sm20_sqrt_rn_f32_slowpath) ;  /* 0x0000000000247944 */ /* 0x002fea0003c00000 */
[----:B------:R-:W-:Y:S05]  /*2080*/  BRA `(.L_x_44) ;  /* 0x0000000000107947 */ /* 0x000fea0003800000 */
.L_x_43:
[C---:B-1----:R-:W-:Y:S01]  /*2090*/  FMUL.FTZ R5, R3.reuse, R0 ;  /* 0x0000000003057220 */ /* 0x042fe20000410000 */
[----:B------:R-:W-:-:S03]  /*20a0*/  FMUL.FTZ R2, R3, 0.5 ;  /* 0x3f00000003027820 */ /* 0x000fc60000410000 */
[----:B------:R-:W-:-:S04]  /*20b0*/  FFMA R0, -R5, R5, R0 ;  /* 0x0000000505007223 */ /* 0x000fc80000000100 */
[----:B------:R-:W-:-:S07]  /*20c0*/  FFMA R5, R0, R2, R5 ;  /* 0x0000000200057223 */ /* 0x000fce0000000005 */
.L_x_44:
[----:B------:R-:W-:Y:S05]  /*20d0*/  BSYNC.RECONVERGENT B0 ;  /* 0x0000000000007941 */ /* 0x000fea0003800200 */
.L_x_42:
[----:B------:R-:W0:Y:S02]  /*20e0*/  LDC.64 R2, c[0x0][0x390] ;  /* 0x0000e400ff027b82 */ /* 0x000e240000000a00 */
[----:B0-----:R-:W-:Y:S01]  /*20f0*/  STG.E desc[UR12][R2.64], R5 ;  /* 0x0000000502007986 */ /* 0x001fe2000c10190c */
[----:B------:R-:W-:Y:S05]  /*2100*/  EXIT ;  /* 0x000000000000794d */ /* 0x000fea0003800000 */
        .weak           $__internal_0_$__cuda_sm20_sqrt_rn_f32_slowpath
        .type           $__internal_0_$__cuda_sm20_sqrt_rn_f32_slowpath,@function
        .size           $__internal_0_$__cuda_sm20_sqrt_rn_f32_slowpath,($__internal_1_$__cuda_sm3x_div_rn_noftz_f32_slowpath - $__internal_0_$__cuda_sm20_sqrt_rn_f32_slowpath)
$__internal_0_$__cuda_sm20_sqrt_rn_f32_slowpath:
[----:B------:R-:W-:-:S13]  /*2110*/  LOP3.LUT P0, RZ, R0, 0x7fffffff, RZ, 0xc0, !PT ;  /* 0x7fffffff00ff7812 */ /* 0x000fda000780c0ff */
[----:B------:R-:W-:Y:S01]  /*2120*/  @!P0 MOV R2, R0 ;  /* 0x0000000000028202 */ /* 0x000fe20000000f00 */
[----:B------:R-:W-:Y:S06]  /*2130*/  @!P0 BRA `(.L_x_45) ;  /* 0x0000000000408947 */ /* 0x000fec0003800000 */
[----:B------:R-:W-:-:S13]  /*2140*/  FSETP.GEU.FTZ.AND P0, PT, R0, RZ, PT ;  /* 0x000000ff0000720b */ /* 0x000fda0003f1e000 */
[----:B------:R-:W-:Y:S01]  /*2150*/  @!P0 MOV R2, 0x7fffffff ;  /* 0x7fffffff00028802 */ /* 0x000fe20000000f00 */
[----:B------:R-:W-:Y:S06]  /*2160*/  @!P0 BRA `(.L_x_45) ;  /* 0x0000000000348947 */ /* 0x000fec0003800000 */
[----:B------:R-:W-:-:S13]  /*2170*/  FSETP.GTU.FTZ.AND P0, PT, |R0|, +INF , PT ;  /* 0x7f8000000000780b */ /* 0x000fda0003f1c200 */
[----:B------:R-:W-:Y:S01]  /*2180*/  @P0 FADD.FTZ R2, R0, 1 ;  /* 0x3f80000000020421 */ /* 0x000fe20000010000 */
[----:B------:R-:W-:Y:S06]  /*2190*/  @P0 BRA `(.L_x_45) ;  /* 0x0000000000280947 */ /* 0x000fec0003800000 */
[----:B------:R-:W-:-:S13]  /*21a0*/  FSETP.NEU.FTZ.AND P0, PT, |R0|, +INF , PT ;  /* 0x7f8000000000780b */ /* 0x000fda0003f1d200 */
[----:B------:R-:W-:-:S04]  /*21b0*/  @P0 FFMA R3, R0, 1.84467440737095516160e+19, RZ ;  /* 0x5f80000000030823 */ /* 0x000fc800000000ff */
[----:B------:R-:W0:Y:S02]  /*21c0*/  @P0 MUFU.RSQ R2, R3 ;  /* 0x0000000300020308 */ /* 0x000e240000001400 */
[----:B0-----:R-:W-:Y:S01]  /*21d0*/  @P0 FMUL.FTZ R4, R3, R2 ;  /* 0x0000000203040220 */ /* 0x001fe20000410000 */
[----:B------:R-:W-:Y:S01]  /*21e0*/  @P0 FMUL.FTZ R6, R2, 0.5 ;  /* 0x3f00000002060820 */ /* 0x000fe20000410000 */
[----:B------:R-:W-:Y:S02]  /*21f0*/  @!P0 MOV R2, R0 ;  /* 0x0000000000028202 */ /* 0x000fe40000000f00 */
[----:B------:R-:W-:-:S04]  /*2200*/  @P0 FADD.FTZ R5, -R4, -RZ ;  /* 0x800000ff04050221 */ /* 0x000fc80000010100 */
[----:B------:R-:W-:-:S04]  /*2210*/  @P0 FFMA R5, R4, R5, R3 ;  /* 0x0000000504050223 */ /* 0x000fc80000000003 */
[----:B------:R-:W-:-:S04]  /*2220*/  @P0 FFMA R5, R5, R6, R4 ;  /* 0x0000000605050223 */ /* 0x000fc80000000004 */
[----:B------:R-:W-:-:S07]  /*2230*/  @P0 FMUL.FTZ R2, R5, 2.3283064365386962891e-10 ;  /* 0x2f80000005020820 */ /* 0x000fce0000410000 */
.L_x_45:
[----:B------:R-:W-:Y:S02]  /*2240*/  HFMA2 R3, -RZ, RZ, 0, 0 ;  /* 0x00000000ff037431 */ /* 0x000fe400000001ff */
[----:B------:R-:W-:Y:S01]  /*2250*/  IMAD.MOV.U32 R5, RZ, RZ, R2 ;  /* 0x000000ffff057224 */ /* 0x000fe200078e0002 */
[----:B------:R-:W-:-:S04]  /*2260*/  MOV R2, R7 ;  /* 0x0000000700027202 */ /* 0x000fc80000000f00 */
[----:B------:R-:W-:Y:S05]  /*2270*/  RET.REL.NODEC R2 `(_Z5stddvPfS_S_) ;  /* 0xffffffdc02607950 */ /* 0x000fea0003c3ffff */
        .weak           $__internal_1_$__cuda_sm3x_div_rn_noftz_f32_slowpath
        .type           $__internal_1_$__cuda_sm3x_div_rn_noftz_f32_slowpath,@function
        .size           $__internal_1_$__cuda_sm3x_div_rn_noftz_f32_slowpath,(.L_x_59 - $__internal_1_$__cuda_sm3x_div_rn_noftz_f32_slowpath)
$__internal_1_$__cuda_sm3x_div_rn_noftz_f32_slowpath:
[----:B------:R-:W-:Y:S01]  /*2280*/  SHF.R.U32.HI R20, RZ, 0x17, R27 ;  /* 0x00000017ff147819 */ /* 0x000fe2000001161b */
[----:B------:R-:W-:Y:S01]  /*2290*/  BSSY.RECONVERGENT B0, `(.L_x_46) ;  /* 0x0000062000007945 */ /* 0x000fe20003800200 */
[----:B------:R-:W-:Y:S02]  /*22a0*/  SHF.R.U32.HI R23, RZ, 0x17, R18 ;  /* 0x00000017ff177819 */ /* 0x000fe40000011612 */
[----:B------:R-:W-:Y:S02]  /*22b0*/  LOP3.LUT R20, R20, 0xff, RZ, 0xc0, !PT ;  /* 0x000000ff14147812 */ /* 0x000fe400078ec0ff */
[----:B------:R-:W-:Y:S02]  /*22c0*/  LOP3.LUT R23, R23, 0xff, RZ, 0xc0, !PT ;  /* 0x000000ff17177812 */ /* 0x000fe400078ec0ff */
[----:B------:R-:W-:Y:S02]  /*22d0*/  IADD3 R21, PT, PT, R20, -0x1, RZ ;  /* 0xffffffff14157810 */ /* 0x000fe40007ffe0ff */
[----:B------:R-:W-:-:S02]  /*22e0*/  IADD3 R22, PT, PT, R23, -0x1, RZ ;  /* 0xffffffff17167810 */ /* 0x000fc40007ffe0ff */
[----:B------:R-:W-:-:S04]  /*22f0*/  ISETP.GT.U32.AND P0, PT, R21, 0xfd, PT ;  /* 0x000000fd1500780c */ /* 0x000fc80003f04070 */
[----:B------:R-:W-:-:S13]  /*2300*/  ISETP.GT.U32.OR P0, PT, R22, 0xfd, P0 ;  /* 0x000000fd1600780c */ /* 0x000fda0000704470 */
[----:B------:R-:W-:Y:S01]  /*2310*/  @!P0 IMAD.MOV.U32 R25, RZ, RZ, RZ ;  /* 0x000000ffff198224 */ /* 0x000fe200078e00ff */
[----:B------:R-:W-:Y:S06]  /*2320*/  @!P0 BRA `(.L_x_47) ;  /* 0x00000000005c8947 */ /* 0x000fec0003800000 */
[----:B------:R-:W-:Y:S02]  /*2330*/  FSETP.GTU.FTZ.AND P0, PT, |R18|, +INF , PT ;  /* 0x7f8000001200780b */ /* 0x000fe40003f1c200 */
[----:B------:R-:W-:-:S04]  /*2340*/  FSETP.GTU.FTZ.AND P1, PT, |R27|, +INF , PT ;  /* 0x7f8000001b00780b */ /* 0x000fc80003f3c200 */
[----:B------:R-:W-:-:S13]  /*2350*/  PLOP3.LUT P0, PT, P0, P1, PT, 0xf8, 0x8f ;  /* 0x00000000008f781c */ /* 0x000fda0000703f70 */
[----:B------:R-:W-:Y:S05]  /*2360*/  @P0 BRA `(.L_x_48) ;  /* 0x00000004004c0947 */ /* 0x000fea0003800000 */
[----:B------:R-:W-:-:S13]  /*2370*/  LOP3.LUT P0, RZ, R27, 0x7fffffff, R18, 0xc8, !PT ;  /* 0x7fffffff1bff7812 */ /* 0x000fda000780c812 */
[----:B------:R-:W-:Y:S05]  /*2380*/  @!P0 BRA `(.L_x_49) ;  /* 0x00000004003c8947 */ /* 0x000fea0003800000 */
[C---:B------:R-:W-:Y:S02]  /*2390*/  FSETP.NEU.FTZ.AND P3, PT, |R18|.reuse, +INF , PT ;  /* 0x7f8000001200780b */ /* 0x040fe40003f7d200 */
[----:B------:R-:W-:Y:S02]  /*23a0*/  FSETP.NEU.FTZ.AND P1, PT, |R27|, +INF , PT ;  /* 0x7f8000001b00780b */ /* 0x000fe40003f3d200 */
[----:B------:R-:W-:-:S11]  /*23b0*/  FSETP.NEU.FTZ.AND P0, PT, |R18|, +INF , PT ;  /* 0x7f8000001200780b */ /* 0x000fd60003f1d200 */
[----:B------:R-:W-:Y:S05]  /*23c0*/  @!P1 BRA !P3, `(.L_x_49) ;  /* 0x00000004002c9947 */ /* 0x000fea0005800000 */
[----:B------:R-:W-:-:S04]  /*23d0*/  LOP3.LUT P3, RZ, R18, 0x7fffffff, RZ, 0xc0, !PT ;  /* 0x7fffffff12ff7812 */ /* 0x000fc8000786c0ff */
[----:B------:R-:W-:-:S13]  /*23e0*/  PLOP3.LUT P1, PT, P1, P3, PT, 0x2f, 0xf2 ;  /* 0x0000000000f2781c */ /* 0x000fda0000f26577 */
[----:B------:R-:W-:Y:S05]  /*23f0*/  @P1 BRA `(.L_x_50) ;  /* 0x0000000400181947 */ /* 0x000fea0003800000 */
[----:B------:R-:W-:-:S04]  /*2400*/  LOP3.LUT P1, RZ, R27, 0x7fffffff, RZ, 0xc0, !PT ;  /* 0x7fffffff1bff7812 */ /* 0x000fc8000782c0ff */
[----:B------:R-:W-:-:S13]  /*2410*/  PLOP3.LUT P0, PT, P0, P1, PT, 0x2f, 0xf2 ;  /* 0x0000000000f2781c */ /* 0x000fda0000702577 */
[----:B------:R-:W-:Y:S05]  /*2420*/  @P0 BRA `(.L_x_51) ;  /* 0x0000000400000947 */ /* 0x000fea0003800000 */
[----:B------:R-:W-:Y:S02]  /*2430*/  ISETP.GE.AND P0, PT, R22, RZ, PT ;  /* 0x000000ff1600720c */ /* 0x000fe40003f06270 */
[----:B------:R-:W-:-:S11]  /*2440*/  ISETP.GE.AND P1, PT, R21, RZ, PT ;  /* 0x000000ff1500720c */ /* 0x000fd60003f26270 */
[----:B------:R-:W-:Y:S01]  /*2450*/  @P0 MOV R25, RZ ;  /* 0x000000ff00190202 */ /* 0x000fe20000000f00 */
[----:B------:R-:W-:Y:S01]  /*2460*/  @!P0 FFMA R18, R18, 1.84467440737095516160e+19, RZ ;  /* 0x5f80000012128823 */ /* 0x000fe200000000ff */
[----:B------:R-:W-:Y:S01]  /*2470*/  @!P0 MOV R25, 0xffffffc0 ;  /* 0xffffffc000198802 */ /* 0x000fe20000000f00 */
[----:B------:R-:W-:-:S03]  /*2480*/  @!P1 FFMA R27, R27, 1.84467440737095516160e+19, RZ ;  /* 0x5f8000001b1b9823 */ /* 0x000fc600000000ff */
[----:B------:R-:W-:-:S07]  /*2490*/  @!P1 IADD3 R25, PT, PT, R25, 0x40, RZ ;  /* 0x0000004019199810 */ /* 0x000fce0007ffe0ff */
.L_x_47:
[----:B------:R-:W-:Y:S01]  /*24a0*/  LEA R22, R20, 0xc0800000, 0x17 ;  /* 0xc080000014167811 */ /* 0x000fe200078eb8ff */
[----:B------:R-:W-:Y:S01]  /*24b0*/  VIADD R23, R23, 0xffffff81 ;  /* 0xffffff8117177836 */ /* 0x000fe20000000000 */
[----:B------:R-:W-:Y:S02]  /*24c0*/  BSSY.RECONVERGENT B1, `(.L_x_52) ;  /* 0x0000035000017945 */ /* 0x000fe40003800200 */
[----:B------:R-:W-:Y:S01]  /*24d0*/  IADD3 R27, PT, PT, -R22, R27, RZ ;  /* 0x0000001b161b7210 */ /* 0x000fe20007ffe1ff */
[C---:B------:R-:W-:Y:S01]  /*24e0*/  IMAD R18, R23.reuse, -0x800000, R18 ;  /* 0xff80000017127824 */ /* 0x040fe200078e0212 */
[----:B------:R-:W-:Y:S02]  /*24f0*/  IADD3 R20, PT, PT, R23, 0x7f, -R20 ;  /* 0x0000007f17147810 */ /* 0x000fe40007ffe814 */
[----:B------:R-:W0:Y:S01]  /*2500*/  MUFU.RCP R28, R27 ;  /* 0x0000001b001c7308 */ /* 0x000e220000001000 */
[----:B------:R-:W-:Y:S01]  /*2510*/  FADD.FTZ R22, -R27, -RZ ;  /* 0x800000ff1b167221 */ /* 0x000fe20000010100 */
[----:B------:R-:W-:-:S03]  /*2520*/  IADD3 R25, PT, PT, R20, R25, RZ ;  /* 0x0000001914197210 */ /* 0x000fc60007ffe0ff */
[----:B0-----:R-:W-:-:S04]  /*2530*/  FFMA R21, R28, R22, 1 ;  /* 0x3f8000001c157423 */ /* 0x001fc80000000016 */
[----:B------:R-:W-:-:S04]  /*2540*/  FFMA R21, R28, R21, R28 ;  /* 0x000000151c157223 */ /* 0x000fc8000000001c */
[----:B------:R-:W-:-:S04]  /*2550*/  FFMA R23, R18, R21, RZ ;  /* 0x0000001512177223 */ /* 0x000fc800000000ff */
[----:B------:R-:W-:-:S04]  /*2560*/  FFMA R28, R22, R23, R18 ;  /* 0x00000017161c7223 */ /* 0x000fc80000000012 */
[----:B------:R-:W-:-:S04]  /*2570*/  FFMA R23, R21, R28, R23 ;  /* 0x0000001c15177223 */ /* 0x000fc80000000017 */
[----:B------:R-:W-:-:S04]  /*2580*/  FFMA R22, R22, R23, R18 ;  /* 0x0000001716167223 */ /* 0x000fc80000000012 */
[----:B------:R-:W-:-:S05]  /*2590*/  FFMA R18, R21, R22, R23 ;  /* 0x0000001615127223 */ /* 0x000fca0000000017 */
[----:B------:R-:W-:-:S04]  /*25a0*/  SHF.R.U32.HI R20, RZ, 0x17, R18 ;  /* 0x00000017ff147819 */ /* 0x000fc80000011612 */
[----:B------:R-:W-:-:S04]  /*25b0*/  LOP3.LUT R20, R20, 0xff, RZ, 0xc0, !PT ;  /* 0x000000ff14147812 */ /* 0x000fc800078ec0ff */
[----:B------:R-:W-:-:S04]  /*25c0*/  IADD3 R20, PT, PT, R20, R25, RZ ;  /* 0x0000001914147210 */ /* 0x000fc80007ffe0ff */
[----:B------:R-:W-:-:S04]  /*25d0*/  IADD3 R27, PT, PT, R20, -0x1, RZ ;  /* 0xffffffff141b7810 */ /* 0x000fc80007ffe0ff */
[----:B------:R-:W-:-:S13]  /*25e0*/  ISETP.GE.U32.AND P0, PT, R27, 0xfe, PT ;  /* 0x000000fe1b00780c */ /* 0x000fda0003f06070 */
[----:B------:R-:W-:Y:S05]  /*25f0*/  @!P0 BRA `(.L_x_53) ;  /* 0x0000000000808947 */ /* 0x000fea0003800000 */
[----:B------:R-:W-:-:S13]  /*2600*/  ISETP.GT.AND P0, PT, R20, 0xfe, PT ;  /* 0x000000fe1400780c */ /* 0x000fda0003f04270 */
[----:B------:R-:W-:Y:S05]  /*2610*/  @P0 BRA `(.L_x_54) ;  /* 0x00000000006c0947 */ /* 0x000fea0003800000 */
[----:B------:R-:W-:-:S13]  /*2620*/  ISETP.GE.AND P0, PT, R20, 0x1, PT ;  /* 0x000000011400780c */ /* 0x000fda0003f06270 */
[----:B------:R-:W-:Y:S05]  /*2630*/  @P0 BRA `(.L_x_55) ;  /* 0x0000000000740947 */ /* 0x000fea0003800000 */
[----:B------:R-:W-:Y:S02]  /*2640*/  ISETP.GE.AND P0, PT, R20, -0x18, PT ;  /* 0xffffffe81400780c */ /* 0x000fe40003f06270 */
[----:B------:R-:W-:-:S11]  /*2650*/  LOP3.LUT R18, R18, 0x80000000, RZ, 0xc0, !PT ;  /* 0x8000000012127812 */ /* 0x000fd600078ec0ff */
[----:B------:R-:W-:Y:S05]  /*2660*/  @!P0 BRA `(.L_x_55) ;  /* 0x0000000000688947 */ /* 0x000fea0003800000 */
[CCC-:B------:R-:W-:Y:S01]  /*2670*/  FFMA.RZ R25, R21.reuse, R22.reuse, R23.reuse ;  /* 0x0000001615197223 */ /* 0x1c0fe2000000c017 */
[CCC-:B------:R-:W-:Y:S01]  /*2680*/  FFMA.RP R27, R21.reuse, R22.reuse, R23.reuse ;  /* 0x00000016151b7223 */ /* 0x1c0fe20000008017 */
[----:B------:R-:W-:Y:S01]  /*2690*/  FFMA.RM R22, R21, R22, R23 ;  /* 0x0000001615167223 */ /* 0x000fe20000004017 */
[C---:B------:R-:W-:Y:S02]  /*26a0*/  IADD3 R21, PT, PT, R20.reuse, 0x20, RZ ;  /* 0x0000002014157810 */ /* 0x040fe40007ffe0ff */
[----:B------:R-:W-:Y:S02]  /*26b0*/  LOP3.LUT R25, R25, 0x7fffff, RZ, 0xc0, !PT ;  /* 0x007fffff19197812 */ /* 0x000fe400078ec0ff */
[C---:B------:R-:W-:Y:S02]  /*26c0*/  ISETP.NE.AND P3, PT, R20.reuse, RZ, PT ;  /* 0x000000ff1400720c */ /* 0x040fe40003f65270 */
[----:B------:R-:W-:Y:S02]  /*26d0*/  LOP3.LUT R28, R25, 0x800000, RZ, 0xfc, !PT ;  /* 0x00800000191c7812 */ /* 0x000fe400078efcff */
[----:B------:R-:W-:Y:S01]  /*26e0*/  ISETP.NE.AND P1, PT, R20, RZ, PT ;  /* 0x000000ff1400720c */ /* 0x000fe20003f25270 */
[----:B------:R-:W-:Y:S01]  /*26f0*/  IMAD.MOV R20, RZ, RZ, -R20 ;  /* 0x000000ffff147224 */ /* 0x000fe200078e0a14 */
[----:B------:R-:W-:-:S02]  /*2700*/  SHF.L.U32 R21, R28, R21, RZ ;  /* 0x000000151c157219 */ /* 0x000fc400000006ff */
[----:B------:R-:W-:Y:S02]  /*2710*/  FSETP.NEU.FTZ.AND P0, PT, R27, R22, PT ;  /* 0x000000161b00720b */ /* 0x000fe40003f1d000 */
[----:B------:R-:W-:Y:S02]  /*2720*/  SEL R23, R20, RZ, P3 ;  /* 0x000000ff14177207 */ /* 0x000fe40001800000 */
[----:B------:R-:W-:Y:S02]  /*2730*/  ISETP.NE.AND P1, PT, R21, RZ, P1 ;  /* 0x000000ff1500720c */ /* 0x000fe40000f25270 */
[----:B------:R-:W-:Y:S02]  /*2740*/  SHF.R.U32.HI R23, RZ, R23, R28 ;  /* 0x00000017ff177219 */ /* 0x000fe4000001161c */
[----:B------:R-:W-:Y:S02]  /*2750*/  PLOP3.LUT P0, PT, P0, P1, PT, 0xf8, 0x8f ;  /* 0x00000000008f781c */ /* 0x000fe40000703f70 */
[----:B------:R-:W-:-:S02]  /*2760*/  SHF.R.U32.HI R21, RZ, 0x1, R23 ;  /* 0x00000001ff157819 */ /* 0x000fc40000011617 */
[----:B------:R-:W-:-:S04]  /*2770*/  SEL R20, RZ, 0x1, !P0 ;  /* 0x00000001ff147807 */ /* 0x000fc80004000000 */
[----:B------:R-:W-:-:S04]  /*2780*/  LOP3.LUT R20, R20, 0x1, R21, 0xf8, !PT ;  /* 0x0000000114147812 */ /* 0x000fc800078ef815 */
[----:B------:R-:W-:-:S04]  /*2790*/  LOP3.LUT R20, R20, R23, RZ, 0xc0, !PT ;  /* 0x0000001714147212 */ /* 0x000fc800078ec0ff */
[----:B------:R-:W-:-:S04]  /*27a0*/  IADD3 R21, PT, PT, R21, R20, RZ ;  /* 0x0000001415157210 */ /* 0x000fc80007ffe0ff */
[----:B------:R-:W-:Y:S01]  /*27b0*/  LOP3.LUT R18, R21, R18, RZ, 0xfc, !PT ;  /* 0x0000001215127212 */ /* 0x000fe200078efcff */
[----:B------:R-:W-:Y:S06]  /*27c0*/  BRA `(.L_x_55) ;  /* 0x0000000000107947 */ /* 0x000fec0003800000 */
.L_x_54:
[----:B------:R-:W-:-:S04]  /*27d0*/  LOP3.LUT R18, R18, 0x80000000, RZ, 0xc0, !PT ;  /* 0x8000000012127812 */ /* 0x000fc800078ec0ff */
[----:B------:R-:W-:Y:S01]  /*27e0*/  LOP3.LUT R18, R18, 0x7f800000, RZ, 0xfc, !PT ;  /* 0x7f80000012127812 */ /* 0x000fe200078efcff */
[----:B------:R-:W-:Y:S06]  /*27f0*/  BRA `(.L_x_55) ;  /* 0x0000000000047947 */ /* 0x000fec0003800000 */
.L_x_53:
[----:B------:R-:W-:-:S07]  /*2800*/  LEA R18, R25, R18, 0x17 ;  /* 0x0000001219127211 */ /* 0x000fce00078eb8ff */
.L_x_55:
[----:B------:R-:W-:Y:S05]  /*2810*/  BSYNC.RECONVERGENT B1 ;  /* 0x0000000000017941 */ /* 0x000fea0003800200 */
.L_x_52:
[----:B------:R-:W-:Y:S05]  /*2820*/  BRA `(.L_x_56) ;  /* 0x0000000000207947 */ /* 0x000fea0003800000 */
.L_x_51:
[----:B------:R-:W-:-:S04]  /*2830*/  LOP3.LUT R18, R27, 0x80000000, R18, 0x48, !PT ;  /* 0x800000001b127812 */ /* 0x000fc800078e4812 */
[----:B------:R-:W-:Y:S01]  /*2840*/  LOP3.LUT R18, R18, 0x7f800000, RZ, 0xfc, !PT ;  /* 0x7f80000012127812 */ /* 0x000fe200078efcff */
[----:B------:R-:W-:Y:S06]  /*2850*/  BRA `(.L_x_56) ;  /* 0x0000000000147947 */ /* 0x000fec0003800000 */
.L_x_50:
[----:B------:R-:W-:Y:S01]  /*2860*/  LOP3.LUT R18, R27, 0x80000000, R18, 0x48, !PT ;  /* 0x800000001b127812 */ /* 0x000fe200078e4812 */
[----:B------:R-:W-:Y:S06]  /*2870*/  BRA `(.L_x_56) ;  /* 0x00000000000c7947 */ /* 0x000fec0003800000 */
.L_x_49:
[----:B------:R-:W0:Y:S01]  /*2880*/  MUFU.RSQ R18, -QNAN ;  /* 0xffc0000000127908 */ /* 0x000e220000001400 */
[----:B------:R-:W-:Y:S05]  /*2890*/  BRA `(.L_x_56) ;  /* 0x0000000000047947 */ /* 0x000fea0003800000 */
.L_x_48:
[----:B------:R-:W-:-:S07]  /*28a0*/  FADD.FTZ R18, R18, R27 ;  /* 0x0000001b12127221 */ /* 0x000fce0000010000 */
.L_x_56:
[----:B------:R-:W-:Y:S05]  /*28b0*/  BSYNC.RECONVERGENT B0 ;  /* 0x0000000000007941 */ /* 0x000fea0003800200 */
.L_x_46:
[----:B------:R-:W-:Y:S01]  /*28c0*/  HFMA2 R21, -RZ, RZ, 0, 0 ;  /* 0x00000000ff157431 */ /* 0x000fe200000001ff */
[----:B------:R-:W-:-:S04]  /*28d0*/  MOV R20, R2 ;  /* 0x0000000200147202 */ /* 0x000fc80000000f00 */
[----:B0-----:R-:W-:Y:S05]  /*28e0*/  RET.REL.NODEC R20 `(_Z5stddvPfS_S_) ;  /* 0xffffffd414c47950 */ /* 0x001fea0003c3ffff */
.L_x_57:
[----:B------:R-:W-:-:S00]  /*28f0*/  BRA `(.L_x_57) ;  /* 0xfffffffc00fc7947 */ /* 0x000fc0000383ffff */
[----:B------:R-:W-:-:S00]  /*2900*/  NOP ;  /* 0x0000000000007918 */ /* 0x000fc00000000000 */
[----:B------:R-:W-:-:S00]  /*2910*/  NOP ;  /* 0x0000000000007918 */ /* 0x000fc00000000000 */
[----:B------:R-:W-:-:S00]  /*2920*/  NOP ;  /* 0x0000000000007918 */ /* 0x000fc00000000000 */
[----:B------:R-:W-:-:S00]  /*2930*/  NOP ;  /* 0x0000000000007918 */ /* 0x000fc00000000000 */
[----:B------:R-:W-:-:S00]  /*2940*/  NOP ;  /* 0x0000000000007918 */ /* 0x000fc00000000000 */
[----:B------:R-:W-:-:S00]  /*2950*/  NOP ;  /* 0x0000000000007918 */ /* 0x000fc00000000000 */
[----:B------:R-:W-:-:S00]  /*2960*/  NOP ;  /* 0x0000000000007918 */ /* 0x000fc00000000000 */
[----:B------:R-:W-:-:S00]  /*2970*/  NOP ;  /* 0x0000000000007918 */ /* 0x000fc00000000000 */
.L_x_59:


//--------------------- .nv.shared._Z5stddvPfS_S_ --------------------------
	.section	.nv.shared._Z5stddvPfS_S_,"aw",@nobits
	.sectionflags	@""
	.align	4
.nv.shared._Z5stddvPfS_S_:
	.zero		4096


//--------------------- .nv.shared.reserved.0     --------------------------
	.section	.nv.shared.reserved.0,"aw",@nobits
	.weak		__nv_reservedSMEM_offset_0_alias
	.size		__nv_reservedSMEM_offset_0_alias, 0, 64
	.other		__nv_reservedSMEM_offset_0_alias,@"STO_CUDA_RESERVED_SHARED STV_DEFAULT"
__nv_reservedSMEM_offset_0_alias:
	.zero		0
	.zero		64


//--------------------- .nv.constant0._Z5stddvPfS_S_ --------------------------
	.section	.nv.constant0._Z5stddvPfS_S_,"a",@progbits
	.sectionflags	@""
	.align	4
.nv.constant0._Z5stddvPfS_S_:
	.zero		920


//--------------------- SYMBOLS --------------------------

	.type		.nv.reservedSmem.offset0,@object
	.size		.nv.reservedSmem.offset0,0x4
	.type		.nv.reservedSmem.cap,@object
	.size		.nv.reservedSmem.cap,0x4
